//
// Generated by NVIDIA NVVM Compiler
//
// Compiler Build ID: CL-36424714
// Cuda compilation tools, release 13.0, V13.0.88
// Based on NVVM 20.0.0
//

.version 9.0
.target sm_100
.address_size 64

	// .globl	_Z20kernel1_sigmoid_fp32PfS_i

.visible .entry _Z20kernel1_sigmoid_fp32PfS_i(
	.param .u64 .ptr .align 1 _Z20kernel1_sigmoid_fp32PfS_i_param_0,
	.param .u64 .ptr .align 1 _Z20kernel1_sigmoid_fp32PfS_i_param_1,
	.param .u32 _Z20kernel1_sigmoid_fp32PfS_i_param_2
)
{
	.reg .pred 	%p<2>;
	.reg .b32 	%r<8>;
	.reg .b32 	%f<15>;
	.reg .b64 	%rd<8>;

	ld.param.u64 	%rd1, [_Z20kernel1_sigmoid_fp32PfS_i_param_0];
	ld.param.u64 	%rd2, [_Z20kernel1_sigmoid_fp32PfS_i_param_1];
	ld.param.u32 	%r2, [_Z20kernel1_sigmoid_fp32PfS_i_param_2];
	mov.u32 	%r3, %tid.x;
	mov.u32 	%r4, %ntid.x;
	mov.u32 	%r5, %ctaid.x;
	mad.lo.s32 	%r1, %r4, %r5, %r3;
	setp.ge.s32 	%p1, %r1, %r2;
	@%p1 bra 	$L__BB0_2;
	cvta.to.global.u64 	%rd3, %rd1;
	cvta.to.global.u64 	%rd4, %rd2;
	mul.wide.s32 	%rd5, %r1, 4;
	add.s64 	%rd6, %rd3, %rd5;
	ld.global.f32 	%f1, [%rd6];
	fma.rn.f32 	%f2, %f1, 0fBBBB989D, 0f3F000000;
	cvt.sat.f32.f32 	%f3, %f2;
	mov.f32 	%f4, 0f4B400001;
	mov.f32 	%f5, 0f437C0000;
	fma.rm.f32 	%f6, %f3, %f5, %f4;
	add.f32 	%f7, %f6, 0fCB40007F;
	neg.f32 	%f8, %f7;
	fma.rn.f32 	%f9, %f1, 0fBFB8AA3B, %f8;
	fma.rn.f32 	%f10, %f1, 0fB2A57060, %f9;
	mov.b32 	%r6, %f6;
	shl.b32 	%r7, %r6, 23;
	mov.b32 	%f11, %r7;
	ex2.approx.ftz.f32 	%f12, %f10;
	fma.rn.f32 	%f13, %f12, %f11, 0f3F800000;
	rcp.rn.f32 	%f14, %f13;
	add.s64 	%rd7, %rd4, %rd5;
	st.global.f32 	[%rd7], %f14;
$L__BB0_2:
	ret;

}
	// .globl	_Z21kernel2_sigmoid_4fp32PfS_i
.visible .entry _Z21kernel2_sigmoid_4fp32PfS_i(
	.param .u64 .ptr .align 1 _Z21kernel2_sigmoid_4fp32PfS_i_param_0,
	.param .u64 .ptr .align 1 _Z21kernel2_sigmoid_4fp32PfS_i_param_1,
	.param .u32 _Z21kernel2_sigmoid_4fp32PfS_i_param_2
)
{
	.reg .pred 	%p<2>;
	.reg .b32 	%r<15>;
	.reg .b32 	%f<51>;
	.reg .b64 	%rd<8>;

	ld.param.u64 	%rd1, [_Z21kernel2_sigmoid_4fp32PfS_i_param_0];
	ld.param.u64 	%rd2, [_Z21kernel2_sigmoid_4fp32PfS_i_param_1];
	ld.param.u32 	%r2, [_Z21kernel2_sigmoid_4fp32PfS_i_param_2];
	mov.u32 	%r3, %tid.x;
	mov.u32 	%r4, %ntid.x;
	mov.u32 	%r5, %ctaid.x;
	mad.lo.s32 	%r6, %r4, %r5, %r3;
	shl.b32 	%r1, %r6, 2;
	setp.ge.s32 	%p1, %r1, %r2;
	@%p1 bra 	$L__BB1_2;
	cvta.to.global.u64 	%rd3, %rd1;
	cvta.to.global.u64 	%rd4, %rd2;
	mul.wide.s32 	%rd5, %r1, 4;
	add.s64 	%rd6, %rd3, %rd5;
	ld.global.v4.f32 	{%f1, %f2, %f3, %f4}, [%rd6];
	fma.rn.f32 	%f5, %f1, 0fBBBB989D, 0f3F000000;
	cvt.sat.f32.f32 	%f6, %f5;
	mov.f32 	%f7, 0f4B400001;
	mov.f32 	%f8, 0f437C0000;
	fma.rm.f32 	%f9, %f6, %f8, %f7;
	add.f32 	%f10, %f9, 0fCB40007F;
	neg.f32 	%f11, %f10;
	fma.rn.f32 	%f12, %f1, 0fBFB8AA3B, %f11;
	fma.rn.f32 	%f13, %f1, 0fB2A57060, %f12;
	mov.b32 	%r7, %f9;
	shl.b32 	%r8, %r7, 23;
	mov.b32 	%f14, %r8;
	ex2.approx.ftz.f32 	%f15, %f13;
	fma.rn.f32 	%f16, %f15, %f14, 0f3F800000;
	rcp.rn.f32 	%f17, %f16;
	fma.rn.f32 	%f18, %f2, 0fBBBB989D, 0f3F000000;
	cvt.sat.f32.f32 	%f19, %f18;
	fma.rm.f32 	%f20, %f19, %f8, %f7;
	add.f32 	%f21, %f20, 0fCB40007F;
	neg.f32 	%f22, %f21;
	fma.rn.f32 	%f23, %f2, 0fBFB8AA3B, %f22;
	fma.rn.f32 	%f24, %f2, 0fB2A57060, %f23;
	mov.b32 	%r9, %f20;
	shl.b32 	%r10, %r9, 23;
	mov.b32 	%f25, %r10;
	ex2.approx.ftz.f32 	%f26, %f24;
	fma.rn.f32 	%f27, %f26, %f25, 0f3F800000;
	rcp.rn.f32 	%f28, %f27;
	fma.rn.f32 	%f29, %f3, 0fBBBB989D, 0f3F000000;
	cvt.sat.f32.f32 	%f30, %f29;
	fma.rm.f32 	%f31, %f30, %f8, %f7;
	add.f32 	%f32, %f31, 0fCB40007F;
	neg.f32 	%f33, %f32;
	fma.rn.f32 	%f34, %f3, 0fBFB8AA3B, %f33;
	fma.rn.f32 	%f35, %f3, 0fB2A57060, %f34;
	mov.b32 	%r11, %f31;
	shl.b32 	%r12, %r11, 23;
	mov.b32 	%f36, %r12;
	ex2.approx.ftz.f32 	%f37, %f35;
	fma.rn.f32 	%f38, %f37, %f36, 0f3F800000;
	rcp.rn.f32 	%f39, %f38;
	fma.rn.f32 	%f40, %f4, 0fBBBB989D, 0f3F000000;
	cvt.sat.f32.f32 	%f41, %f40;
	fma.rm.f32 	%f42, %f41, %f8, %f7;
	add.f32 	%f43, %f42, 0fCB40007F;
	neg.f32 	%f44, %f43;
	fma.rn.f32 	%f45, %f4, 0fBFB8AA3B, %f44;
	fma.rn.f32 	%f46, %f4, 0fB2A57060, %f45;
	mov.b32 	%r13, %f42;
	shl.b32 	%r14, %r13, 23;
	mov.b32 	%f47, %r14;
	ex2.approx.ftz.f32 	%f48, %f46;
	fma.rn.f32 	%f49, %f48, %f47, 0f3F800000;
	rcp.rn.f32 	%f50, %f49;
	add.s64 	%rd7, %rd4, %rd5;
	st.global.v4.f32 	[%rd7], {%f17, %f28, %f39, %f50};
$L__BB1_2:
	ret;

}
	// .globl	_Z20kernel3_sigmoid_fp16P6__halfS0_i
.visible .entry _Z20kernel3_sigmoid_fp16P6__halfS0_i(
	.param .u64 .ptr .align 1 _Z20kernel3_sigmoid_fp16P6__halfS0_i_param_0,
	.param .u64 .ptr .align 1 _Z20kernel3_sigmoid_fp16P6__halfS0_i_param_1,
	.param .u32 _Z20kernel3_sigmoid_fp16P6__halfS0_i_param_2
)
{
	.reg .pred 	%p<2>;
	.reg .b16 	%rs<3>;
	.reg .b32 	%r<8>;
	.reg .b32 	%f<15>;
	.reg .b64 	%rd<8>;

	ld.param.u64 	%rd1, [_Z20kernel3_sigmoid_fp16P6__halfS0_i_param_0];
	ld.param.u64 	%rd2, [_Z20kernel3_sigmoid_fp16P6__halfS0_i_param_1];
	ld.param.u32 	%r2, [_Z20kernel3_sigmoid_fp16P6__halfS0_i_param_2];
	mov.u32 	%r3, %tid.x;
	mov.u32 	%r4, %ntid.x;
	mov.u32 	%r5, %ctaid.x;
	mad.lo.s32 	%r1, %r4, %r5, %r3;
	setp.ge.s32 	%p1, %r1, %r2;
	@%p1 bra 	$L__BB2_2;
	cvta.to.global.u64 	%rd3, %rd1;
	cvta.to.global.u64 	%rd4, %rd2;
	mul.wide.s32 	%rd5, %r1, 2;
	add.s64 	%rd6, %rd3, %rd5;
	ld.global.u16 	%rs1, [%rd6];
	// begin inline asm
	{  cvt.f32.f16 %f1, %rs1;}

	// end inline asm
	fma.rn.f32 	%f3, %f1, 0fBBBB989D, 0f3F000000;
	cvt.sat.f32.f32 	%f4, %f3;
	mov.f32 	%f5, 0f4B400001;
	mov.f32 	%f6, 0f437C0000;
	fma.rm.f32 	%f7, %f4, %f6, %f5;
	add.f32 	%f8, %f7, 0fCB40007F;
	neg.f32 	%f9, %f8;
	fma.rn.f32 	%f10, %f1, 0fBFB8AA3B, %f9;
	fma.rn.f32 	%f11, %f1, 0fB2A57060, %f10;
	mov.b32 	%r6, %f7;
	shl.b32 	%r7, %r6, 23;
	mov.b32 	%f12, %r7;
	ex2.approx.ftz.f32 	%f13, %f11;
	fma.rn.f32 	%f14, %f13, %f12, 0f3F800000;
	rcp.rn.f32 	%f2, %f14;
	// begin inline asm
	{  cvt.rn.f16.f32 %rs2, %f2;}

	// end inline asm
	add.s64 	%rd7, %rd4, %rd5;
	st.global.u16 	[%rd7], %rs2;
$L__BB2_2:
	ret;

}
	// .globl	_Z21kernel4_sigmoid_4fp16P6__halfS0_i
.visible .entry _Z21kernel4_sigmoid_4fp16P6__halfS0_i(
	.param .u64 .ptr .align 1 _Z21kernel4_sigmoid_4fp16P6__halfS0_i_param_0,
	.param .u64 .ptr .align 1 _Z21kernel4_sigmoid_4fp16P6__halfS0_i_param_1,
	.param .u32 _Z21kernel4_sigmoid_4fp16P6__halfS0_i_param_2
)
{
	.reg .pred 	%p<2>;
	.reg .b32 	%r<21>;
	.reg .b32 	%f<51>;
	.reg .b64 	%rd<8>;

	ld.param.u64 	%rd1, [_Z21kernel4_sigmoid_4fp16P6__halfS0_i_param_0];
	ld.param.u64 	%rd2, [_Z21kernel4_sigmoid_4fp16P6__halfS0_i_param_1];
	ld.param.u32 	%r2, [_Z21kernel4_sigmoid_4fp16P6__halfS0_i_param_2];
	mov.u32 	%r3, %tid.x;
	mov.u32 	%r4, %ntid.x;
	mov.u32 	%r5, %ctaid.x;
	mad.lo.s32 	%r6, %r4, %r5, %r3;
	shl.b32 	%r1, %r6, 2;
	setp.ge.s32 	%p1, %r1, %r2;
	@%p1 bra 	$L__BB3_2;
	cvta.to.global.u64 	%rd3, %rd1;
	cvta.to.global.u64 	%rd4, %rd2;
	mul.wide.s32 	%rd5, %r1, 2;
	add.s64 	%rd6, %rd3, %rd5;
	add.s64 	%rd7, %rd4, %rd5;
	ld.global.u32 	%r7, [%rd6];
	ld.global.u32 	%r9, [%rd6+4];
	// begin inline asm
	{.reg .f16 low,high;
  mov.b32 {low,high},%r7;
  cvt.f32.f16 %f1, low;}

	// end inline asm
	// begin inline asm
	{.reg .f16 low,high;
  mov.b32 {low,high},%r7;
  cvt.f32.f16 %f2, high;}

	// end inline asm
	// begin inline asm
	{.reg .f16 low,high;
  mov.b32 {low,high},%r9;
  cvt.f32.f16 %f3, low;}

	// end inline asm
	// begin inline asm
	{.reg .f16 low,high;
  mov.b32 {low,high},%r9;
  cvt.f32.f16 %f4, high;}

	// end inline asm
	fma.rn.f32 	%f9, %f1, 0fBBBB989D, 0f3F000000;
	cvt.sat.f32.f32 	%f10, %f9;
	mov.f32 	%f11, 0f4B400001;
	mov.f32 	%f12, 0f437C0000;
	fma.rm.f32 	%f13, %f10, %f12, %f11;
	add.f32 	%f14, %f13, 0fCB40007F;
	neg.f32 	%f15, %f14;
	fma.rn.f32 	%f16, %f1, 0fBFB8AA3B, %f15;
	fma.rn.f32 	%f17, %f1, 0fB2A57060, %f16;
	mov.b32 	%r13, %f13;
	shl.b32 	%r14, %r13, 23;
	mov.b32 	%f18, %r14;
	ex2.approx.ftz.f32 	%f19, %f17;
	fma.rn.f32 	%f20, %f19, %f18, 0f3F800000;
	rcp.rn.f32 	%f5, %f20;
	fma.rn.f32 	%f21, %f2, 0fBBBB989D, 0f3F000000;
	cvt.sat.f32.f32 	%f22, %f21;
	fma.rm.f32 	%f23, %f22, %f12, %f11;
	add.f32 	%f24, %f23, 0fCB40007F;
	neg.f32 	%f25, %f24;
	fma.rn.f32 	%f26, %f2, 0fBFB8AA3B, %f25;
	fma.rn.f32 	%f27, %f2, 0fB2A57060, %f26;
	mov.b32 	%r15, %f23;
	shl.b32 	%r16, %r15, 23;
	mov.b32 	%f28, %r16;
	ex2.approx.ftz.f32 	%f29, %f27;
	fma.rn.f32 	%f30, %f29, %f28, 0f3F800000;
	rcp.rn.f32 	%f6, %f30;
	fma.rn.f32 	%f31, %f3, 0fBBBB989D, 0f3F000000;
	cvt.sat.f32.f32 	%f32, %f31;
	fma.rm.f32 	%f33, %f32, %f12, %f11;
	add.f32 	%f34, %f33, 0fCB40007F;
	neg.f32 	%f35, %f34;
	fma.rn.f32 	%f36, %f3, 0fBFB8AA3B, %f35;
	fma.rn.f32 	%f37, %f3, 0fB2A57060, %f36;
	mov.b32 	%r17, %f33;
	shl.b32 	%r18, %r17, 23;
	mov.b32 	%f38, %r18;
	ex2.approx.ftz.f32 	%f39, %f37;
	fma.rn.f32 	%f40, %f39, %f38, 0f3F800000;
	rcp.rn.f32 	%f7, %f40;
	fma.rn.f32 	%f41, %f4, 0fBBBB989D, 0f3F000000;
	cvt.sat.f32.f32 	%f42, %f41;
	fma.rm.f32 	%f43, %f42, %f12, %f11;
	add.f32 	%f44, %f43, 0fCB40007F;
	neg.f32 	%f45, %f44;
	fma.rn.f32 	%f46, %f4, 0fBFB8AA3B, %f45;
	fma.rn.f32 	%f47, %f4, 0fB2A57060, %f46;
	mov.b32 	%r19, %f43;
	shl.b32 	%r20, %r19, 23;
	mov.b32 	%f48, %r20;
	ex2.approx.ftz.f32 	%f49, %f47;
	fma.rn.f32 	%f50, %f49, %f48, 0f3F800000;
	rcp.rn.f32 	%f8, %f50;
	// begin inline asm
	{ cvt.rn.f16x2.f32 %r11, %f6, %f5; }

	// end inline asm
	// begin inline asm
	{ cvt.rn.f16x2.f32 %r12, %f8, %f7; }

	// end inline asm
	st.global.u32 	[%rd7], %r11;
	st.global.u32 	[%rd7+4], %r12;
$L__BB3_2:
	ret;

}


// ===== COMPILED SASS (sm_100) =====

	.target	sm_100

	.elftype	@"ET_EXEC"


//--------------------- .note.nv.tkinfo           --------------------------
	.section	.note.nv.tkinfo,"",@"SHT_NOTE"
	.sectionflags	@"SHF_NOTE_NV_TKINFO"
	.tkinfo
        /*0018*/ 	.word	0x00000002
        /*0030*/ 	.string	""
        /*0030*/ 	.string	"ptxas"
        /*0030*/ 	.string	"Cuda compilation tools, release 13.0, V13.0.88"
        /*0030*/ 	.string	"Build cuda_13.0.r13.0/compiler.36424714_0"
        /*0030*/ 	.string	"-arch sm_100 -m 64 "



//--------------------- .note.nv.cuinfo           --------------------------
	.section	.note.nv.cuinfo,"",@"SHT_NOTE"
	.sectionflags	@"SHF_NOTE_NV_CUINFO"
        /*0018*/ 	.short	0x0002
        /*001a*/ 	.short	0x0064
        /*001c*/ 	.short	0x0082
	.zero		2


//--------------------- .nv.info                  --------------------------
	.section	.nv.info,"",@"SHT_CUDA_INFO"
	.align	4


	//----- nvinfo : EIATTR_REGCOUNT
	.align		4
        /*0000*/ 	.byte	0x04, 0x2f
        /*0002*/ 	.short	(.L_1 - .L_0)
	.align		4
.L_0:
        /*0004*/ 	.word	index@(_Z20kernel1_sigmoid_fp32PfS_i)
        /*0008*/ 	.word	0x0000000e


	//----- nvinfo : EIATTR_FRAME_SIZE
	.align		4
.L_1:
        /*000c*/ 	.byte	0x04, 0x11
        /*000e*/ 	.short	(.L_3 - .L_2)
	.align		4
.L_2:
        /*0010*/ 	.word	index@($__internal_3_$__cuda_sm20_rcp_rn_f32_slowpath)
        /*0014*/ 	.word	0x00000000


	//----- nvinfo : EIATTR_FRAME_SIZE
	.align		4
.L_3:
        /*0018*/ 	.byte	0x04, 0x11
        /*001a*/ 	.short	(.L_5 - .L_4)
	.align		4
.L_4:
        /*001c*/ 	.word	index@(_Z20kernel1_sigmoid_fp32PfS_i)
        /*0020*/ 	.word	0x00000000


	//----- nvinfo : EIATTR_REGCOUNT
	.align		4
.L_5:
        /*0024*/ 	.byte	0x04, 0x2f
        /*0026*/ 	.short	(.L_7 - .L_6)
	.align		4
.L_6:
        /*0028*/ 	.word	index@(_Z21kernel2_sigmoid_4fp32PfS_i)
        /*002c*/ 	.word	0x00000012


	//----- nvinfo : EIATTR_FRAME_SIZE
	.align		4
.L_7:
        /*0030*/ 	.byte	0x04, 0x11
        /*0032*/ 	.short	(.L_9 - .L_8)
	.align		4
.L_8:
        /*0034*/ 	.word	index@($__internal_2_$__cuda_sm20_rcp_rn_f32_slowpath)
        /*0038*/ 	.word	0x00000000


	//----- nvinfo : EIATTR_FRAME_SIZE
	.align		4
.L_9:
        /*003c*/ 	.byte	0x04, 0x11
        /*003e*/ 	.short	(.L_11 - .L_10)
	.align		4
.L_10:
        /*0040*/ 	.word	index@(_Z21kernel2_sigmoid_4fp32PfS_i)
        /*0044*/ 	.word	0x00000000


	//----- nvinfo : EIATTR_REGCOUNT
	.align		4
.L_11:
        /*0048*/ 	.byte	0x04, 0x2f
        /*004a*/ 	.short	(.L_13 - .L_12)
	.align		4
.L_12:
        /*004c*/ 	.word	index@(_Z20kernel3_sigmoid_fp16P6__halfS0_i)
        /*0050*/ 	.word	0x0000000e


	//----- nvinfo : EIATTR_FRAME_SIZE
	.align		4
.L_13:
        /*0054*/ 	.byte	0x04, 0x11
        /*0056*/ 	.short	(.L_15 - .L_14)
	.align		4
.L_14:
        /*0058*/ 	.word	index@($__internal_1_$__cuda_sm20_rcp_rn_f32_slowpath)
        /*005c*/ 	.word	0x00000000


	//----- nvinfo : EIATTR_FRAME_SIZE
	.align		4
.L_15:
        /*0060*/ 	.byte	0x04, 0x11
        /*0062*/ 	.short	(.L_17 - .L_16)
	.align		4
.L_16:
        /*0064*/ 	.word	index@(_Z20kernel3_sigmoid_fp16P6__halfS0_i)
        /*0068*/ 	.word	0x00000000


	//----- nvinfo : EIATTR_REGCOUNT
	.align		4
.L_17:
        /*006c*/ 	.byte	0x04, 0x2f
        /*006e*/ 	.short	(.L_19 - .L_18)
	.align		4
.L_18:
        /*0070*/ 	.word	index@(_Z21kernel4_sigmoid_4fp16P6__halfS0_i)
        /*0074*/ 	.word	0x00000012


	//----- nvinfo : EIATTR_FRAME_SIZE
	.align		4
.L_19:
        /*0078*/ 	.byte	0x04, 0x11
        /*007a*/ 	.short	(.L_21 - .L_20)
	.align		4
.L_20:
        /*007c*/ 	.word	index@($__internal_0_$__cuda_sm20_rcp_rn_f32_slowpath)
        /*0080*/ 	.word	0x00000000


	//----- nvinfo : EIATTR_FRAME_SIZE
	.align		4
.L_21:
        /*0084*/ 	.byte	0x04, 0x11
        /*0086*/ 	.short	(.L_23 - .L_22)
	.align		4
.L_22:
        /*0088*/ 	.word	index@(_Z21kernel4_sigmoid_4fp16P6__halfS0_i)
        /*008c*/ 	.word	0x00000000


	//----- nvinfo : EIATTR_MIN_STACK_SIZE
	.align		4
.L_23:
        /*0090*/ 	.byte	0x04, 0x12
        /*0092*/ 	.short	(.L_25 - .L_24)
	.align		4
.L_24:
        /*0094*/ 	.word	index@(_Z21kernel4_sigmoid_4fp16P6__halfS0_i)
        /*0098*/ 	.word	0x00000000


	//----- nvinfo : EIATTR_MIN_STACK_SIZE
	.align		4
.L_25:
        /*009c*/ 	.byte	0x04, 0x12
        /*009e*/ 	.short	(.L_27 - .L_26)
	.align		4
.L_26:
        /*00a0*/ 	.word	index@(_Z20kernel3_sigmoid_fp16P6__halfS0_i)
        /*00a4*/ 	.word	0x00000000


	//----- nvinfo : EIATTR_MIN_STACK_SIZE
	.align		4
.L_27:
        /*00a8*/ 	.byte	0x04, 0x12
        /*00aa*/ 	.short	(.L_29 - .L_28)
	.align		4
.L_28:
        /*00ac*/ 	.word	index@(_Z21kernel2_sigmoid_4fp32PfS_i)
        /*00b0*/ 	.word	0x00000000


	//----- nvinfo : EIATTR_MIN_STACK_SIZE
	.align		4
.L_29:
        /*00b4*/ 	.byte	0x04, 0x12
        /*00b6*/ 	.short	(.L_31 - .L_30)
	.align		4
.L_30:
        /*00b8*/ 	.word	index@(_Z20kernel1_sigmoid_fp32PfS_i)
        /*00bc*/ 	.word	0x00000000
.L_31:


//--------------------- .nv.compat                --------------------------
	.section	.nv.compat,"",@"SHT_CUDA_COMPAT_INFO"
	.align	4
        /*0000*/ 	.byte	0x02, 0x09, 0x00, 0x00, 0x02, 0x02, 0x01, 0x00, 0x02, 0x05, 0x05, 0x00, 0x03, 0x07, 0x01, 0x01
        /*0010*/ 	.byte	0x02, 0x03, 0x00, 0x00, 0x02, 0x06, 0x01, 0x00, 0x04, 0x0b, 0x08, 0x00, 0x09, 0x00, 0x00, 0x00
        /*0020*/ 	.byte	0x00, 0x00, 0x00, 0x00


//--------------------- .nv.info._Z21kernel4_sigmoid_4fp16P6__halfS0_i --------------------------
	.section	.nv.info._Z21kernel4_sigmoid_4fp16P6__halfS0_i,"",@"SHT_CUDA_INFO"
	.sectionflags	@""
	.align	4


	//----- nvinfo : EIATTR_CUDA_API_VERSION
	.align		4
        /*0000*/ 	.byte	0x04, 0x37
        /*0002*/ 	.short	(.L_33 - .L_32)
.L_32:
        /*0004*/ 	.word	0x00000082


	//----- nvinfo : EIATTR_KPARAM_INFO
	.align		4
.L_33:
        /*0008*/ 	.byte	0x04, 0x17
        /*000a*/ 	.short	(.L_35 - .L_34)
.L_34:
        /*000c*/ 	.word	0x00000000
        /*0010*/ 	.short	0x0002
        /*0012*/ 	.short	0x0010
        /*0014*/ 	.byte	0x00, 0xf0, 0x11, 0x00


	//----- nvinfo : EIATTR_KPARAM_INFO
	.align		4
.L_35:
        /*0018*/ 	.byte	0x04, 0x17
        /*001a*/ 	.short	(.L_37 - .L_36)
.L_36:
        /*001c*/ 	.word	0x00000000
        /*0020*/ 	.short	0x0001
        /*0022*/ 	.short	0x0008
        /*0024*/ 	.byte	0x00, 0xf5, 0x21, 0x00


	//----- nvinfo : EIATTR_KPARAM_INFO
	.align		4
.L_37:
        /*0028*/ 	.byte	0x04, 0x17
        /*002a*/ 	.short	(.L_39 - .L_38)
.L_38:
        /*002c*/ 	.word	0x00000000
        /*0030*/ 	.short	0x0000
        /*0032*/ 	.short	0x0000
        /*0034*/ 	.byte	0x00, 0xf5, 0x21, 0x00


	//----- nvinfo : EIATTR_SPARSE_MMA_MASK
	.align		4
.L_39:
        /*0038*/ 	.byte	0x03, 0x50
        /*003a*/ 	.short	0x0000


	//----- nvinfo : EIATTR_MAXREG_COUNT
	.align		4
        /*003c*/ 	.byte	0x03, 0x1b
        /*003e*/ 	.short	0x00ff


	//----- nvinfo : EIATTR_MERCURY_ISA_VERSION
	.align		4
        /*0040*/ 	.byte	0x03, 0x5f
        /*0042*/ 	.short	0x0101


	//----- nvinfo : EIATTR_VRC_CTA_INIT_COUNT
	.align		4
        /*0044*/ 	.byte	0x02, 0x4a
	.zero		1
	.zero		1


	//----- nvinfo : EIATTR_EXIT_INSTR_OFFSETS
	.align		4
        /*0048*/ 	.byte	0x04, 0x1c
        /*004a*/ 	.short	(.L_41 - .L_40)


	//   ....[0]....
.L_40:
        /*004c*/ 	.word	0x00000080


	//   ....[1]....
        /*0050*/ 	.word	0x00000780


	//----- nvinfo : EIATTR_CRS_STACK_SIZE
	.align		4
.L_41:
        /*0054*/ 	.byte	0x04, 0x1e
        /*0056*/ 	.short	(.L_43 - .L_42)
.L_42:
        /*0058*/ 	.word	0x00000000


	//----- nvinfo : EIATTR_CBANK_PARAM_SIZE
	.align		4
.L_43:
        /*005c*/ 	.byte	0x03, 0x19
        /*005e*/ 	.short	0x0014


	//----- nvinfo : EIATTR_PARAM_CBANK
	.align		4
        /*0060*/ 	.byte	0x04, 0x0a
        /*0062*/ 	.short	(.L_45 - .L_44)
	.align		4
.L_44:
        /*0064*/ 	.word	index@(.nv.constant0._Z21kernel4_sigmoid_4fp16P6__halfS0_i)
        /*0068*/ 	.short	0x0380
        /*006a*/ 	.short	0x0014


	//----- nvinfo : EIATTR_SW_WAR
	.align		4
.L_45:
        /*006c*/ 	.byte	0x04, 0x36
        /*006e*/ 	.short	(.L_47 - .L_46)
.L_46:
        /*0070*/ 	.word	0x00000008
.L_47:


//--------------------- .nv.info._Z20kernel3_sigmoid_fp16P6__halfS0_i --------------------------
	.section	.nv.info._Z20kernel3_sigmoid_fp16P6__halfS0_i,"",@"SHT_CUDA_INFO"
	.sectionflags	@""
	.align	4


	//----- nvinfo : EIATTR_CUDA_API_VERSION
	.align		4
        /*0000*/ 	.byte	0x04, 0x37
        /*0002*/ 	.short	(.L_49 - .L_48)
.L_48:
        /*0004*/ 	.word	0x00000082


	//----- nvinfo : EIATTR_KPARAM_INFO
	.align		4
.L_49:
        /*0008*/ 	.byte	0x04, 0x17
        /*000a*/ 	.short	(.L_51 - .L_50)
.L_50:
        /*000c*/ 	.word	0x00000000
        /*0010*/ 	.short	0x0002
        /*0012*/ 	.short	0x0010
        /*0014*/ 	.byte	0x00, 0xf0, 0x11, 0x00


	//----- nvinfo : EIATTR_KPARAM_INFO
	.align		4
.L_51:
        /*0018*/ 	.byte	0x04, 0x17
        /*001a*/ 	.short	(.L_53 - .L_52)
.L_52:
        /*001c*/ 	.word	0x00000000
        /*0020*/ 	.short	0x0001
        /*0022*/ 	.short	0x0008
        /*0024*/ 	.byte	0x00, 0xf5, 0x21, 0x00


	//----- nvinfo : EIATTR_KPARAM_INFO
	.align		4
.L_53:
        /*0028*/ 	.byte	0x04, 0x17
        /*002a*/ 	.short	(.L_55 - .L_54)
.L_54:
        /*002c*/ 	.word	0x00000000
        /*0030*/ 	.short	0x0000
        /*0032*/ 	.short	0x0000
        /*0034*/ 	.byte	0x00, 0xf5, 0x21, 0x00


	//----- nvinfo : EIATTR_SPARSE_MMA_MASK
	.align		4
.L_55:
        /*0038*/ 	.byte	0x03, 0x50
        /*003a*/ 	.short	0x0000


	//----- nvinfo : EIATTR_MAXREG_COUNT
	.align		4
        /*003c*/ 	.byte	0x03, 0x1b
        /*003e*/ 	.short	0x00ff


	//----- nvinfo : EIATTR_MERCURY_ISA_VERSION
	.align		4
        /*0040*/ 	.byte	0x03, 0x5f
        /*0042*/ 	.short	0x0101


	//----- nvinfo : EIATTR_VRC_CTA_INIT_COUNT
	.align		4
        /*0044*/ 	.byte	0x02, 0x4a
	.zero		1
	.zero		1


	//----- nvinfo : EIATTR_EXIT_INSTR_OFFSETS
	.align		4
        /*0048*/ 	.byte	0x04, 0x1c
        /*004a*/ 	.short	(.L_57 - .L_56)


	//   ....[0]....
.L_56:
        /*004c*/ 	.word	0x00000070


	//   ....[1]....
        /*0050*/ 	.word	0x00000280


	//----- nvinfo : EIATTR_CRS_STACK_SIZE
	.align		4
.L_57:
        /*0054*/ 	.byte	0x04, 0x1e
        /*0056*/ 	.short	(.L_59 - .L_58)
.L_58:
        /*0058*/ 	.word	0x00000000


	//----- nvinfo : EIATTR_CBANK_PARAM_SIZE
	.align		4
.L_59:
        /*005c*/ 	.byte	0x03, 0x19
        /*005e*/ 	.short	0x0014


	//----- nvinfo : EIATTR_PARAM_CBANK
	.align		4
        /*0060*/ 	.byte	0x04, 0x0a
        /*0062*/ 	.short	(.L_61 - .L_60)
	.align		4
.L_60:
        /*0064*/ 	.word	index@(.nv.constant0._Z20kernel3_sigmoid_fp16P6__halfS0_i)
        /*0068*/ 	.short	0x0380
        /*006a*/ 	.short	0x0014


	//----- nvinfo : EIATTR_SW_WAR
	.align		4
.L_61:
        /*006c*/ 	.byte	0x04, 0x36
        /*006e*/ 	.short	(.L_63 - .L_62)
.L_62:
        /*0070*/ 	.word	0x00000008
.L_63:


//--------------------- .nv.info._Z21kernel2_sigmoid_4fp32PfS_i --------------------------
	.section	.nv.info._Z21kernel2_sigmoid_4fp32PfS_i,"",@"SHT_CUDA_INFO"
	.sectionflags	@""
	.align	4


	//----- nvinfo : EIATTR_CUDA_API_VERSION
	.align		4
        /*0000*/ 	.byte	0x04, 0x37
        /*0002*/ 	.short	(.L_65 - .L_64)
.L_64:
        /*0004*/ 	.word	0x00000082


	//----- nvinfo : EIATTR_KPARAM_INFO
	.align		4
.L_65:
        /*0008*/ 	.byte	0x04, 0x17
        /*000a*/ 	.short	(.L_67 - .L_66)
.L_66:
        /*000c*/ 	.word	0x00000000
        /*0010*/ 	.short	0x0002
        /*0012*/ 	.short	0x0010
        /*0014*/ 	.byte	0x00, 0xf0, 0x11, 0x00


	//----- nvinfo : EIATTR_KPARAM_INFO
	.align		4
.L_67:
        /*0018*/ 	.byte	0x04, 0x17
        /*001a*/ 	.short	(.L_69 - .L_68)
.L_68:
        /*001c*/ 	.word	0x00000000
        /*0020*/ 	.short	0x0001
        /*0022*/ 	.short	0x0008
        /*0024*/ 	.byte	0x00, 0xf5, 0x21, 0x00


	//----- nvinfo : EIATTR_KPARAM_INFO
	.align		4
.L_69:
        /*0028*/ 	.byte	0x04, 0x17
        /*002a*/ 	.short	(.L_71 - .L_70)
.L_70:
        /*002c*/ 	.word	0x00000000
        /*0030*/ 	.short	0x0000
        /*0032*/ 	.short	0x0000
        /*0034*/ 	.byte	0x00, 0xf5, 0x21, 0x00


	//----- nvinfo : EIATTR_SPARSE_MMA_MASK
	.align		4
.L_71:
        /*0038*/ 	.byte	0x03, 0x50
        /*003a*/ 	.short	0x0000


	//----- nvinfo : EIATTR_MAXREG_COUNT
	.align		4
        /*003c*/ 	.byte	0x03, 0x1b
        /*003e*/ 	.short	0x00ff


	//----- nvinfo : EIATTR_MERCURY_ISA_VERSION
	.align		4
        /*0040*/ 	.byte	0x03, 0x5f
        /*0042*/ 	.short	0x0101


	//----- nvinfo : EIATTR_VRC_CTA_INIT_COUNT
	.align		4
        /*0044*/ 	.byte	0x02, 0x4a
	.zero		1
	.zero		1


	//----- nvinfo : EIATTR_EXIT_INSTR_OFFSETS
	.align		4
        /*0048*/ 	.byte	0x04, 0x1c
        /*004a*/ 	.short	(.L_73 - .L_72)


	//   ....[0]....
.L_72:
        /*004c*/ 	.word	0x00000080


	//   ....[1]....
        /*0050*/ 	.word	0x00000700


	//----- nvinfo : EIATTR_CRS_STACK_SIZE
	.align		4
.L_73:
        /*0054*/ 	.byte	0x04, 0x1e
        /*0056*/ 	.short	(.L_75 - .L_74)
.L_74:
        /*0058*/ 	.word	0x00000000


	//----- nvinfo : EIATTR_CBANK_PARAM_SIZE
	.align		4
.L_75:
        /*005c*/ 	.byte	0x03, 0x19
        /*005e*/ 	.short	0x0014


	//----- nvinfo : EIATTR_PARAM_CBANK
	.align		4
        /*0060*/ 	.byte	0x04, 0x0a
        /*0062*/ 	.short	(.L_77 - .L_76)
	.align		4
.L_76:
        /*0064*/ 	.word	index@(.nv.constant0._Z21kernel2_sigmoid_4fp32PfS_i)
        /*0068*/ 	.short	0x0380
        /*006a*/ 	.short	0x0014


	//----- nvinfo : EIATTR_SW_WAR
	.align		4
.L_77:
        /*006c*/ 	.byte	0x04, 0x36
        /*006e*/ 	.short	(.L_79 - .L_78)
.L_78:
        /*0070*/ 	.word	0x00000008
.L_79:


//--------------------- .nv.info._Z20kernel1_sigmoid_fp32PfS_i --------------------------
	.section	.nv.info._Z20kernel1_sigmoid_fp32PfS_i,"",@"SHT_CUDA_INFO"
	.sectionflags	@""
	.align	4


	//----- nvinfo : EIATTR_CUDA_API_VERSION
	.align		4
        /*0000*/ 	.byte	0x04, 0x37
        /*0002*/ 	.short	(.L_81 - .L_80)
.L_80:
        /*0004*/ 	.word	0x00000082


	//----- nvinfo : EIATTR_KPARAM_INFO
	.align		4
.L_81:
        /*0008*/ 	.byte	0x04, 0x17
        /*000a*/ 	.short	(.L_83 - .L_82)
.L_82:
        /*000c*/ 	.word	0x00000000
        /*0010*/ 	.short	0x0002
        /*0012*/ 	.short	0x0010
        /*0014*/ 	.byte	0x00, 0xf0, 0x11, 0x00


	//----- nvinfo : EIATTR_KPARAM_INFO
	.align		4
.L_83:
        /*0018*/ 	.byte	0x04, 0x17
        /*001a*/ 	.short	(.L_85 - .L_84)
.L_84:
        /*001c*/ 	.word	0x00000000
        /*0020*/ 	.short	0x0001
        /*0022*/ 	.short	0x0008
        /*0024*/ 	.byte	0x00, 0xf5, 0x21, 0x00


	//----- nvinfo : EIATTR_KPARAM_INFO
	.align		4
.L_85:
        /*0028*/ 	.byte	0x04, 0x17
        /*002a*/ 	.short	(.L_87 - .L_86)
.L_86:
        /*002c*/ 	.word	0x00000000
        /*0030*/ 	.short	0x0000
        /*0032*/ 	.short	0x0000
        /*0034*/ 	.byte	0x00, 0xf5, 0x21, 0x00


	//----- nvinfo : EIATTR_SPARSE_MMA_MASK
	.align		4
.L_87:
        /*0038*/ 	.byte	0x03, 0x50
        /*003a*/ 	.short	0x0000


	//----- nvinfo : EIATTR_MAXREG_COUNT
	.align		4
        /*003c*/ 	.byte	0x03, 0x1b
        /*003e*/ 	.short	0x00ff


	//----- nvinfo : EIATTR_MERCURY_ISA_VERSION
	.align		4
        /*0040*/ 	.byte	0x03, 0x5f
        /*0042*/ 	.short	0x0101


	//----- nvinfo : EIATTR_VRC_CTA_INIT_COUNT
	.align		4
        /*0044*/ 	.byte	0x02, 0x4a
	.zero		1
	.zero		1


	//----- nvinfo : EIATTR_EXIT_INSTR_OFFSETS
	.align		4
        /*0048*/ 	.byte	0x04, 0x1c
        /*004a*/ 	.short	(.L_89 - .L_88)


	//   ....[0]....
.L_88:
        /*004c*/ 	.word	0x00000070


	//   ....[1]....
        /*0050*/ 	.word	0x00000260


	//----- nvinfo : EIATTR_CRS_STACK_SIZE
	.align		4
.L_89:
        /*0054*/ 	.byte	0x04, 0x1e
        /*0056*/ 	.short	(.L_91 - .L_90)
.L_90:
        /*0058*/ 	.word	0x00000000


	//----- nvinfo : EIATTR_CBANK_PARAM_SIZE
	.align		4
.L_91:
        /*005c*/ 	.byte	0x03, 0x19
        /*005e*/ 	.short	0x0014


	//----- nvinfo : EIATTR_PARAM_CBANK
	.align		4
        /*0060*/ 	.byte	0x04, 0x0a
        /*0062*/ 	.short	(.L_93 - .L_92)
	.align		4
.L_92:
        /*0064*/ 	.word	index@(.nv.constant0._Z20kernel1_sigmoid_fp32PfS_i)
        /*0068*/ 	.short	0x0380
        /*006a*/ 	.short	0x0014


	//----- nvinfo : EIATTR_SW_WAR
	.align		4
.L_93:
        /*006c*/ 	.byte	0x04, 0x36
        /*006e*/ 	.short	(.L_95 - .L_94)
.L_94:
        /*0070*/ 	.word	0x00000008
.L_95:


//--------------------- .nv.callgraph             --------------------------
	.section	.nv.callgraph,"",@"SHT_CUDA_CALLGRAPH"
	.align	4
	.sectionentsize	8
	.align		4
        /*0000*/ 	.word	0x00000000
	.align		4
        /*0004*/ 	.word	0xffffffff
	.align		4
        /*0008*/ 	.word	0x00000000
	.align		4
        /*000c*/ 	.word	0xfffffffe
	.align		4
        /*0010*/ 	.word	0x00000000
	.align		4
        /*0014*/ 	.word	0xfffffffd
	.align		4
        /*0018*/ 	.word	0x00000000
	.align		4
        /*001c*/ 	.word	0xfffffffc


//--------------------- .text._Z21kernel4_sigmoid_4fp16P6__halfS0_i --------------------------
	.section	.text._Z21kernel4_sigmoid_4fp16P6__halfS0_i,"ax",@progbits
	.align	128
        .global         _Z21kernel4_sigmoid_4fp16P6__halfS0_i
        .type           _Z21kernel4_sigmoid_4fp16P6__halfS0_i,@function
        .size           _Z21kernel4_sigmoid_4fp16P6__halfS0_i,(.L_x_50 - _Z21kernel4_sigmoid_4fp16P6__halfS0_i)
        .other          _Z21kernel4_sigmoid_4fp16P6__halfS0_i,@"STO_CUDA_ENTRY STV_DEFAULT"
_Z21kernel4_sigmoid_4fp16P6__halfS0_i:
.text._Z21kernel4_sigmoid_4fp16P6__halfS0_i:
[----:B------:R-:W-:Y:S01]  /*0000*/  LDC R1, c[0x0][0x37c] ;  /* 0x0000df00ff017b82 */ /* 0x000fe20000000800 */
[----:B------:R-:W0:Y:S01]  /*0010*/  S2R R0, SR_TID.X ;  /* 0x0000000000007919 */ /* 0x000e220000002100 */
[----:B------:R-:W0:Y:S01]  /*0020*/  LDCU UR4, c[0x0][0x360] ;  /* 0x00006c00ff0477ac */ /* 0x000e220008000800 */
[----:B------:R-:W0:Y:S01]  /*0030*/  S2R R3, SR_CTAID.X ;  /* 0x0000000000037919 */ /* 0x000e220000002500 */
[----:B------:R-:W1:Y:S01]  /*0040*/  LDCU UR5, c[0x0][0x390] ;  /* 0x00007200ff0577ac */ /* 0x000e620008000800 */
[----:B0-----:R-:W-:-:S05]  /*0050*/  IMAD R0, R3, UR4, R0 ;  /* 0x0000000403007c24 */ /* 0x001fca000f8e0200 */
[----:B------:R-:W-:-:S04]  /*0060*/  SHF.L.U32 R7, R0, 0x2, RZ ;  /* 0x0000000200077819 */ /* 0x000fc800000006ff */
[----:B-1----:R-:W-:-:S13]  /*0070*/  ISETP.GE.AND P0, PT, R7, UR5, PT ;  /* 0x0000000507007c0c */ /* 0x002fda000bf06270 */
[----:B------:R-:W-:Y:S05]  /*0080*/  @P0 EXIT ;  /* 0x000000000000094d */ /* 0x000fea0003800000 */
[----:B------:R-:W0:Y:S01]  /*0090*/  LDC.64 R2, c[0x0][0x380] ;  /* 0x0000e000ff027b82 */ /* 0x000e220000000a00 */
[----:B------:R-:W1:Y:S01]  /*00a0*/  LDCU.64 UR4, c[0x0][0x358] ;  /* 0x00006b00ff0477ac */ /* 0x000e620008000a00 */
[----:B0-----:R-:W-:-:S05]  /*00b0*/  IMAD.WIDE R2, R7, 0x2, R2 ;  /* 0x0000000207027825 */ /* 0x001fca00078e0202 */
[----:B-1----:R-:W2:Y:S04]  /*00c0*/  LDG.E R8, desc[UR4][R2.64] ;  /* 0x0000000402087981 */ /* 0x002ea8000c1e1900 */
[----:B------:R-:W3:Y:S01]  /*00d0*/  LDG.E R6, desc[UR4][R2.64+0x4] ;  /* 0x0000040402067981 */ /* 0x000ee2000c1e1900 */
[----:B------:R-:W-:Y:S02]  /*00e0*/  HFMA2 R5, -RZ, RZ, 0.96630859375, -0.0022525787353515625 ;  /* 0x3bbb989dff057431 */ /* 0x000fe400000001ff */
[----:B------:R-:W-:Y:S01]  /*00f0*/  IMAD.MOV.U32 R9, RZ, RZ, 0x437c0000 ;  /* 0x437c0000ff097424 */ /* 0x000fe200078e00ff */
[----:B------:R-:W-:Y:S01]  /*0100*/  BSSY.RECONVERGENT B0, `(.L_x_0) ;  /* 0x000001b000007945 */ /* 0x000fe20003800200 */
[--C-:B--2---:R-:W-:Y:S02]  /*0110*/  HADD2.F32 R0, -RZ, R8.reuse.H0_H0 ;  /* 0x20000008ff007230 */ /* 0x104fe40000004100 */
[----:B------:R-:W-:-:S02]  /*0120*/  HADD2.F32 R8, -RZ, R8.H1_H1 ;  /* 0x30000008ff087230 */ /* 0x000fc40000004100 */
[--C-:B---3--:R-:W-:Y:S02]  /*0130*/  HADD2.F32 R3, -RZ, R6.reuse.H0_H0 ;  /* 0x20000006ff037230 */ /* 0x108fe40000004100 */
[----:B------:R-:W-:Y:S01]  /*0140*/  FFMA.SAT R4, R0, -R5, 0.5 ;  /* 0x3f00000000047423 */ /* 0x000fe20000002805 */
[----:B------:R-:W-:-:S03]  /*0150*/  HADD2.F32 R6, -RZ, R6.H1_H1 ;  /* 0x30000006ff067230 */ /* 0x000fc60000004100 */
[----:B------:R-:W-:-:S04]  /*0160*/  FFMA.RM R9, R4, R9, 12582913 ;  /* 0x4b40000104097423 */ /* 0x000fc80000004009 */
[C---:B------:R-:W-:Y:S01]  /*0170*/  FADD R5, R9.reuse, -12583039 ;  /* 0xcb40007f09057421 */ /* 0x040fe20000000000 */
[----:B------:R-:W-:-:S03]  /*0180*/  SHF.L.U32 R9, R9, 0x17, RZ ;  /* 0x0000001709097819 */ /* 0x000fc600000006ff */
[----:B------:R-:W-:-:S04]  /*0190*/  FFMA R5, R0, -1.4426950216293334961, -R5 ;  /* 0xbfb8aa3b00057823 */ /* 0x000fc80000000805 */
[----:B------:R-:W-:Y:S02]  /*01a0*/  FFMA R0, R0, -1.925963033500011079e-08, R5 ;  /* 0xb2a5706000007823 */ /* 0x000fe40000000005 */
[----:B------:R-:W0:Y:S04]  /*01b0*/  LDC.64 R4, c[0x0][0x388] ;  /* 0x0000e200ff047b82 */ /* 0x000e280000000a00 */
[----:B------:R-:W1:Y:S02]  /*01c0*/  MUFU.EX2 R0, R0 ;  /* 0x0000000000007308 */ /* 0x000e640000000800 */
[----:B-1----:R-:W-:Y:S01]  /*01d0*/  FFMA R0, R9, R0, 1 ;  /* 0x3f80000009007423 */ /* 0x002fe20000000000 */
[----:B0-----:R-:W-:-:S04]  /*01e0*/  IMAD.WIDE R4, R7, 0x2, R4 ;  /* 0x0000000207047825 */ /* 0x001fc800078e0204 */
[----:B------:R-:W-:-:S04]  /*01f0*/  IADD3 R2, PT, PT, R0, 0x1800000, RZ ;  /* 0x0180000000027810 */ /* 0x000fc80007ffe0ff */
[----:B------:R-:W-:-:S04]  /*0200*/  LOP3.LUT R2, R2, 0x7f800000, RZ, 0xc0, !PT ;  /* 0x7f80000002027812 */ /* 0x000fc800078ec0ff */
[----:B------:R-:W-:-:S13]  /*0210*/  ISETP.GT.U32.AND P0, PT, R2, 0x1ffffff, PT ;  /* 0x01ffffff0200780c */ /* 0x000fda0003f04070 */
[----:B------:R-:W-:Y:S05]  /*0220*/  @P0 BRA `(.L_x_1) ;  /* 0x0000000000100947 */ /* 0x000fea0003800000 */
[----:B------:R-:W-:-:S07]  /*0230*/  MOV R10, 0x250 ;  /* 0x00000250000a7802 */ /* 0x000fce0000000f00 */
[----:B------:R-:W-:Y:S05]  /*0240*/  CALL.REL.NOINC `($__internal_0_$__cuda_sm20_rcp_rn_f32_slowpath) ;  /* 0x0000000400507944 */ /* 0x000fea0003c00000 */
[----:B------:R-:W-:Y:S01]  /*0250*/  IMAD.MOV.U32 R7, RZ, RZ, R9 ;  /* 0x000000ffff077224 */ /* 0x000fe200078e0009 */
[----:B------:R-:W-:Y:S06]  /*0260*/  BRA `(.L_x_2) ;  /* 0x0000000000107947 */ /* 0x000fec0003800000 */
.L_x_1:
[----:B------:R-:W0:Y:S02]  /*0270*/  MUFU.RCP R7, R0 ;  /* 0x0000000000077308 */ /* 0x000e240000001000 */
[----:B0-----:R-:W-:-:S04]  /*0280*/  FFMA R2, R0, R7, -1 ;  /* 0xbf80000000027423 */ /* 0x001fc80000000007 */
[----:B------:R-:W-:-:S04]  /*0290*/  FADD.FTZ R2, -R2, -RZ ;  /* 0x800000ff02027221 */ /* 0x000fc80000010100 */
[----:B------:R-:W-:-:S07]  /*02a0*/  FFMA R7, R7, R2, R7 ;  /* 0x0000000207077223 */ /* 0x000fce0000000007 */
.L_x_2:
[----:B------:R-:W-:Y:S05]  /*02b0*/  BSYNC.RECONVERGENT B0 ;  /* 0x0000000000007941 */ /* 0x000fea0003800200 */
.L_x_0:
[----:B------:R-:W-:Y:S01]  /*02c0*/  HFMA2 R11, -RZ, RZ, 3.7421875, 0 ;  /* 0x437c0000ff0b7431 */ /* 0x000fe200000001ff */
[----:B------:R-:W-:Y:S01]  /*02d0*/  MOV R9, 0x3bbb989d ;  /* 0x3bbb989d00097802 */ /* 0x000fe20000000f00 */
[----:B------:R-:W-:Y:S04]  /*02e0*/  BSSY.RECONVERGENT B0, `(.L_x_3) ;  /* 0x0000015000007945 */ /* 0x000fe80003800200 */
[----:B------:R-:W-:-:S04]  /*02f0*/  FFMA.SAT R0, R8, -R9, 0.5 ;  /* 0x3f00000008007423 */ /* 0x000fc80000002809 */
[----:B------:R-:W-:-:S04]  /*0300*/  FFMA.RM R0, R0, R11, 12582913 ;  /* 0x4b40000100007423 */ /* 0x000fc8000000400b */
[C---:B------:R-:W-:Y:S01]  /*0310*/  FADD R9, R0.reuse, -12583039 ;  /* 0xcb40007f00097421 */ /* 0x040fe20000000000 */
[----:B------:R-:W-:-:S03]  /*0320*/  IMAD.SHL.U32 R0, R0, 0x800000, RZ ;  /* 0x0080000000007824 */ /* 0x000fc600078e00ff */
[----:B------:R-:W-:-:S04]  /*0330*/  FFMA R9, R8, -1.4426950216293334961, -R9 ;  /* 0xbfb8aa3b08097823 */ /* 0x000fc80000000809 */
[----:B------:R-:W-:-:S06]  /*0340*/  FFMA R9, R8, -1.925963033500011079e-08, R9 ;  /* 0xb2a5706008097823 */ /* 0x000fcc0000000009 */
[----:B------:R-:W0:Y:S02]  /*0350*/  MUFU.EX2 R9, R9 ;  /* 0x0000000900097308 */ /* 0x000e240000000800 */
[----:B0-----:R-:W-:-:S05]  /*0360*/  FFMA R0, R0, R9, 1 ;  /* 0x3f80000000007423 */ /* 0x001fca0000000009 */
[----:B------:R-:W-:-:S04]  /*0370*/  IADD3 R2, PT, PT, R0, 0x1800000, RZ ;  /* 0x0180000000027810 */ /* 0x000fc80007ffe0ff */
[----:B------:R-:W-:-:S04]  /*0380*/  LOP3.LUT R2, R2, 0x7f800000, RZ, 0xc0, !PT ;  /* 0x7f80000002027812 */ /* 0x000fc800078ec0ff */
[----:B------:R-:W-:-:S13]  /*0390*/  ISETP.GT.U32.AND P0, PT, R2, 0x1ffffff, PT ;  /* 0x01ffffff0200780c */ /* 0x000fda0003f04070 */
[----:B------:R-:W-:Y:S05]  /*03a0*/  @P0 BRA `(.L_x_4) ;  /* 0x0000000000100947 */ /* 0x000fea0003800000 */
[----:B------:R-:W-:-:S07]  /*03b0*/  MOV R10, 0x3d0 ;  /* 0x000003d0000a7802 */ /* 0x000fce0000000f00 */
[----:B------:R-:W-:Y:S05]  /*03c0*/  CALL.REL.NOINC `($__internal_0_$__cuda_sm20_rcp_rn_f32_slowpath) ;  /* 0x0000000000f07944 */ /* 0x000fea0003c00000 */
[----:B------:R-:W-:Y:S01]  /*03d0*/  MOV R8, R9 ;  /* 0x0000000900087202 */ /* 0x000fe20000000f00 */
[----:B------:R-:W-:Y:S06]  /*03e0*/  BRA `(.L_x_5) ;  /* 0x0000000000107947 */ /* 0x000fec0003800000 */
.L_x_4:
[----:B------:R-:W0:Y:S02]  /*03f0*/  MUFU.RCP R9, R0 ;  /* 0x0000000000097308 */ /* 0x000e240000001000 */
[----:B0-----:R-:W-:-:S04]  /*0400*/  FFMA R2, R0, R9, -1 ;  /* 0xbf80000000027423 */ /* 0x001fc80000000009 */
[----:B------:R-:W-:-:S04]  /*0410*/  FADD.FTZ R2, -R2, -RZ ;  /* 0x800000ff02027221 */ /* 0x000fc80000010100 */
[----:B------:R-:W-:-:S07]  /*0420*/  FFMA R8, R9, R2, R9 ;  /* 0x0000000209087223 */ /* 0x000fce0000000009 */
.L_x_5:
[----:B------:R-:W-:Y:S05]  /*0430*/  BSYNC.RECONVERGENT B0 ;  /* 0x0000000000007941 */ /* 0x000fea0003800200 */
.L_x_3:
[----:B------:R-:W-:Y:S02]  /*0440*/  HFMA2 R9, -RZ, RZ, 3.7421875, 0 ;  /* 0x437c0000ff097431 */ /* 0x000fe400000001ff */
[----:B------:R-:W-:Y:S01]  /*0450*/  IMAD.MOV.U32 R0, RZ, RZ, 0x3bbb989d ;  /* 0x3bbb989dff007424 */ /* 0x000fe200078e00ff */
[----:B------:R-:W-:Y:S03]  /*0460*/  BSSY.RECONVERGENT B0, `(.L_x_6) ;  /* 0x0000015000007945 */ /* 0x000fe60003800200 */
[----:B------:R-:W-:-:S04]  /*0470*/  FFMA.SAT R0, R3, -R0, 0.5 ;  /* 0x3f00000003007423 */ /* 0x000fc80000002800 */
[----:B------:R-:W-:-:S04]  /*0480*/  FFMA.RM R0, R0, R9, 12582913 ;  /* 0x4b40000100007423 */ /* 0x000fc80000004009 */
[C---:B------:R-:W-:Y:S01]  /*0490*/  FADD R2, R0.reuse, -12583039 ;  /* 0xcb40007f00027421 */ /* 0x040fe20000000000 */
[----:B------:R-:W-:-:S03]  /*04a0*/  SHF.L.U32 R0, R0, 0x17, RZ ;  /* 0x0000001700007819 */ /* 0x000fc600000006ff */
[----:B------:R-:W-:-:S04]  /*04b0*/  FFMA R2, R3, -1.4426950216293334961, -R2 ;  /* 0xbfb8aa3b03027823 */ /* 0x000fc80000000802 */
[----:B------:R-:W-:-:S04]  /*04c0*/  FFMA R2, R3, -1.925963033500011079e-08, R2 ;  /* 0xb2a5706003027823 */ /* 0x000fc80000000002 */
        /* <DEDUP_REMOVED lines=10> */
.L_x_7:
[----:B------:R-:W0:Y:S02]  /*0570*/  MUFU.RCP R3, R0 ;  /* 0x0000000000037308 */ /* 0x000e240000001000 */
[----:B0-----:R-:W-:-:S04]  /*0580*/  FFMA R2, R0, R3, -1 ;  /* 0xbf80000000027423 */ /* 0x001fc80000000003 */
[----:B------:R-:W-:-:S04]  /*0590*/  FADD.FTZ R2, -R2, -RZ ;  /* 0x800000ff02027221 */ /* 0x000fc80000010100 */
[----:B------:R-:W-:-:S07]  /*05a0*/  FFMA R3, R3, R2, R3 ;  /* 0x0000000203037223 */ /* 0x000fce0000000003 */
.L_x_8:
[----:B------:R-:W-:Y:S05]  /*05b0*/  BSYNC.RECONVERGENT B0 ;  /* 0x0000000000007941 */ /* 0x000fea0003800200 */
.L_x_6:
[----:B------:R-:W-:Y:S01]  /*05c0*/  HFMA2 R11, -RZ, RZ, 3.7421875, 0 ;  /* 0x437c0000ff0b7431 */ /* 0x000fe200000001ff */
[----:B------:R-:W-:Y:S01]  /*05d0*/  MOV R9, 0x3bbb989d ;  /* 0x3bbb989d00097802 */ /* 0x000fe20000000f00 */
[----:B------:R-:W-:Y:S04]  /*05e0*/  BSSY.RECONVERGENT B0, `(.L_x_9) ;  /* 0x0000015000007945 */ /* 0x000fe80003800200 */
[----:B------:R-:W-:-:S04]  /*05f0*/  FFMA.SAT R0, R6, -R9, 0.5 ;  /* 0x3f00000006007423 */ /* 0x000fc80000002809 */
[----:B------:R-:W-:-:S04]  /*0600*/  FFMA.RM R0, R0, R11, 12582913 ;  /* 0x4b40000100007423 */ /* 0x000fc8000000400b */
[C---:B------:R-:W-:Y:S01]  /*0610*/  FADD R9, R0.reuse, -12583039 ;  /* 0xcb40007f00097421 */ /* 0x040fe20000000000 */
[----:B------:R-:W-:-:S03]  /*0620*/  SHF.L.U32 R0, R0, 0x17, RZ ;  /* 0x0000001700007819 */ /* 0x000fc600000006ff */
[----:B------:R-:W-:-:S04]  /*0630*/  FFMA R9, R6, -1.4426950216293334961, -R9 ;  /* 0xbfb8aa3b06097823 */ /* 0x000fc80000000809 */
[----:B------:R-:W-:-:S06]  /*0640*/  FFMA R9, R6, -1.925963033500011079e-08, R9 ;  /* 0xb2a5706006097823 */ /* 0x000fcc0000000009 */
[----:B------:R-:W0:Y:S02]  /*0650*/  MUFU.EX2 R9, R9 ;  /* 0x0000000900097308 */ /* 0x000e240000000800 */
[----:B0-----:R-:W-:-:S04]  /*0660*/  FFMA R0, R0, R9, 1 ;  /* 0x3f80000000007423 */ /* 0x001fc80000000009 */
[----:B------:R-:W-:-:S05]  /*0670*/  VIADD R2, R0, 0x1800000 ;  /* 0x0180000000027836 */ /* 0x000fca0000000000 */
[----:B------:R-:W-:-:S04]  /*0680*/  LOP3.LUT R2, R2, 0x7f800000, RZ, 0xc0, !PT ;  /* 0x7f80000002027812 */ /* 0x000fc800078ec0ff */
[----:B------:R-:W-:-:S13]  /*0690*/  ISETP.GT.U32.AND P0, PT, R2, 0x1ffffff, PT ;  /* 0x01ffffff0200780c */ /* 0x000fda0003f04070 */
[----:B------:R-:W-:Y:S05]  /*06a0*/  @P0 BRA `(.L_x_10) ;  /* 0x0000000000100947 */ /* 0x000fea0003800000 */
[----:B------:R-:W-:-:S07]  /*06b0*/  MOV R10, 0x6d0 ;  /* 0x000006d0000a7802 */ /* 0x000fce0000000f00 */
[----:B------:R-:W-:Y:S05]  /*06c0*/  CALL.REL.NOINC `($__internal_0_$__cuda_sm20_rcp_rn_f32_slowpath) ;  /* 0x0000000000307944 */ /* 0x000fea0003c00000 */
[----:B------:R-:W-:Y:S01]  /*06d0*/  MOV R2, R9 ;  /* 0x0000000900027202 */ /* 0x000fe20000000f00 */
[----:B------:R-:W-:Y:S06]  /*06e0*/  BRA `(.L_x_11) ;  /* 0x0000000000107947 */ /* 0x000fec0003800000 */
.L_x_10:
[----:B------:R-:W0:Y:S02]  /*06f0*/  MUFU.RCP R9, R0 ;  /* 0x0000000000097308 */ /* 0x000e240000001000 */
[----:B0-----:R-:W-:-:S04]  /*0700*/  FFMA R2, R0, R9, -1 ;  /* 0xbf80000000027423 */ /* 0x001fc80000000009 */
[----:B------:R-:W-:-:S04]  /*0710*/  FADD.FTZ R2, -R2, -RZ ;  /* 0x800000ff02027221 */ /* 0x000fc80000010100 */
[----:B------:R-:W-:-:S07]  /*0720*/  FFMA R2, R9, R2, R9 ;  /* 0x0000000209027223 */ /* 0x000fce0000000009 */
.L_x_11:
[----:B------:R-:W-:Y:S05]  /*0730*/  BSYNC.RECONVERGENT B0 ;  /* 0x0000000000007941 */ /* 0x000fea0003800200 */
.L_x_9:
[----:B------:R-:W-:Y:S02]  /*0740*/  F2FP.F16.F32.PACK_AB R7, R8, R7 ;  /* 0x000000070807723e */ /* 0x000fe400000000ff */
[----:B------:R-:W-:-:S03]  /*0750*/  F2FP.F16.F32.PACK_AB R3, R2, R3 ;  /* 0x000000030203723e */ /* 0x000fc600000000ff */
[----:B------:R-:W-:Y:S04]  /*0760*/  STG.E desc[UR4][R4.64], R7 ;  /* 0x0000000704007986 */ /* 0x000fe8000c101904 */
[----:B------:R-:W-:Y:S01]  /*0770*/  STG.E desc[UR4][R4.64+0x4], R3 ;  /* 0x0000040304007986 */ /* 0x000fe2000c101904 */
[----:B------:R-:W-:Y:S05]  /*0780*/  EXIT ;  /* 0x000000000000794d */ /* 0x000fea0003800000 */
        .weak           $__internal_0_$__cuda_sm20_rcp_rn_f32_slowpath
        .type           $__internal_0_$__cuda_sm20_rcp_rn_f32_slowpath,@function
        .size           $__internal_0_$__cuda_sm20_rcp_rn_f32_slowpath,(.L_x_50 - $__internal_0_$__cuda_sm20_rcp_rn_f32_slowpath)
$__internal_0_$__cuda_sm20_rcp_rn_f32_slowpath:
[----:B------:R-:W-:Y:S01]  /*0790*/  SHF.L.U32 R2, R0, 0x1, RZ ;  /* 0x0000000100027819 */ /* 0x000fe200000006ff */
[----:B------:R-:W-:Y:S03]  /*07a0*/  BSSY.RECONVERGENT B1, `(.L_x_12) ;  /* 0x0000030000017945 */ /* 0x000fe60003800200 */
[----:B------:R-:W-:-:S04]  /*07b0*/  SHF.R.U32.HI R13, RZ, 0x18, R2 ;  /* 0x00000018ff0d7819 */ /* 0x000fc80000011602 */
[----:B------:R-:W-:-:S13]  /*07c0*/  ISETP.NE.U32.AND P0, PT, R13, RZ, PT ;  /* 0x000000ff0d00720c */ /* 0x000fda0003f05070 */
[----:B------:R-:W-:Y:S05]  /*07d0*/  @P0 BRA `(.L_x_13) ;  /* 0x0000000000280947 */ /* 0x000fea0003800000 */
[----:B------:R-:W-:-:S04]  /*07e0*/  SHF.L.U32 R2, R0, 0x1, RZ ;  /* 0x0000000100027819 */ /* 0x000fc800000006ff */
[----:B------:R-:W-:-:S13]  /*07f0*/  ISETP.NE.AND P0, PT, R2, RZ, PT ;  /* 0x000000ff0200720c */ /* 0x000fda0003f05270 */
[----:B------:R-:W-:Y:S01]  /*0800*/  @P0 FFMA R11, R0, 1.84467440737095516160e+19, RZ ;  /* 0x5f800000000b0823 */ /* 0x000fe200000000ff */
[----:B------:R-:W-:Y:S08]  /*0810*/  @!P0 MUFU.RCP R9, R0 ;  /* 0x0000000000098308 */ /* 0x000ff00000001000 */
[----:B------:R-:W0:Y:S02]  /*0820*/  @P0 MUFU.RCP R2, R11 ;  /* 0x0000000b00020308 */ /* 0x000e240000001000 */
[----:B0-----:R-:W-:-:S04]  /*0830*/  @P0 FFMA R12, R11, R2, -1 ;  /* 0xbf8000000b0c0423 */ /* 0x001fc80000000002 */
[----:B------:R-:W-:-:S04]  /*0840*/  @P0 FADD.FTZ R13, -R12, -RZ ;  /* 0x800000ff0c0d0221 */ /* 0x000fc80000010100 */
[----:B------:R-:W-:-:S04]  /*0850*/  @P0 FFMA R2, R2, R13, R2 ;  /* 0x0000000d02020223 */ /* 0x000fc80000000002 */
[----:B------:R-:W-:Y:S01]  /*0860*/  @P0 FFMA R9, R2, 1.84467440737095516160e+19, RZ ;  /* 0x5f80000002090823 */ /* 0x000fe200000000ff */
[----:B------:R-:W-:Y:S06]  /*0870*/  BRA `(.L_x_14) ;  /* 0x0000000000887947 */ /* 0x000fec0003800000 */
.L_x_13:
[----:B------:R-:W-:-:S05]  /*0880*/  VIADD R15, R13, 0xffffff03 ;  /* 0xffffff030d0f7836 */ /* 0x000fca0000000000 */
[----:B------:R-:W-:-:S13]  /*0890*/  ISETP.GT.U32.AND P0, PT, R15, 0x1, PT ;  /* 0x000000010f00780c */ /* 0x000fda0003f04070 */
[----:B------:R-:W-:Y:S05]  /*08a0*/  @P0 BRA `(.L_x_15) ;  /* 0x0000000000780947 */ /* 0x000fea0003800000 */
[----:B------:R-:W-:Y:S01]  /*08b0*/  LOP3.LUT R2, R0, 0x7fffff, RZ, 0xc0, !PT ;  /* 0x007fffff00027812 */ /* 0x000fe200078ec0ff */
[----:B------:R-:W-:-:S03]  /*08c0*/  HFMA2 R14, -RZ, RZ, 0, 1.78813934326171875e-07 ;  /* 0x00000003ff0e7431 */ /* 0x000fc600000001ff */
[----:B------:R-:W-:-:S04]  /*08d0*/  LOP3.LUT R2, R2, 0x3f800000, RZ, 0xfc, !PT ;  /* 0x3f80000002027812 */ /* 0x000fc800078efcff */
[----:B------:R-:W0:Y:S01]  /*08e0*/  MUFU.RCP R9, R2 ;  /* 0x0000000200097308 */ /* 0x000e220000001000 */
[----:B------:R-:W-:Y:S01]  /*08f0*/  SHF.L.U32 R14, R14, R15, RZ ;  /* 0x0000000f0e0e7219 */ /* 0x000fe200000006ff */
[----:B0-----:R-:W-:-:S04]  /*0900*/  FFMA R11, R2, R9, -1 ;  /* 0xbf800000020b7423 */ /* 0x001fc80000000009 */
[----:B------:R-:W-:-:S04]  /*0910*/  FADD.FTZ R12, -R11, -RZ ;  /* 0x800000ff0b0c7221 */ /* 0x000fc80000010100 */
[CCC-:B------:R-:W-:Y:S01]  /*0920*/  FFMA.RM R11, R9.reuse, R12.reuse, R9.reuse ;  /* 0x0000000c090b7223 */ /* 0x1c0fe20000004009 */
[----:B------:R-:W-:-:S04]  /*0930*/  FFMA.RP R12, R9, R12, R9 ;  /* 0x0000000c090c7223 */ /* 0x000fc80000008009 */
[C---:B------:R-:W-:Y:S02]  /*0940*/  LOP3.LUT R9, R11.reuse, 0x7fffff, RZ, 0xc0, !PT ;  /* 0x007fffff0b097812 */ /* 0x040fe400078ec0ff */
[----:B------:R-:W-:Y:S02]  /*0950*/  FSETP.NEU.FTZ.AND P0, PT, R11, R12, PT ;  /* 0x0000000c0b00720b */ /* 0x000fe40003f1d000 */
[----:B------:R-:W-:Y:S02]  /*0960*/  LOP3.LUT R9, R9, 0x800000, RZ, 0xfc, !PT ;  /* 0x0080000009097812 */ /* 0x000fe400078efcff */
[----:B------:R-:W-:Y:S02]  /*0970*/  SEL R11, RZ, 0xffffffff, !P0 ;  /* 0xffffffffff0b7807 */ /* 0x000fe40004000000 */
[----:B------:R-:W-:Y:S02]  /*0980*/  LOP3.LUT R14, R14, R9, RZ, 0xc0, !PT ;  /* 0x000000090e0e7212 */ /* 0x000fe400078ec0ff */
[----:B------:R-:W-:-:S02]  /*0990*/  IADD3 R2, PT, PT, -R11, RZ, RZ ;  /* 0x000000ff0b027210 */ /* 0x000fc40007ffe1ff */
[-C--:B------:R-:W-:Y:S02]  /*09a0*/  SHF.R.U32.HI R14, RZ, R15.reuse, R14 ;  /* 0x0000000fff0e7219 */ /* 0x080fe4000001160e */
[----:B------:R-:W-:Y:S02]  /*09b0*/  LOP3.LUT P1, RZ, R2, R15, R9, 0xf8, !PT ;  /* 0x0000000f02ff7212 */ /* 0x000fe4000782f809 */
[C---:B------:R-:W-:Y:S02]  /*09c0*/  LOP3.LUT P0, RZ, R14.reuse, 0x1, RZ, 0xc0, !PT ;  /* 0x000000010eff7812 */ /* 0x040fe4000780c0ff */
[----:B------:R-:W-:-:S04]  /*09d0*/  LOP3.LUT P2, RZ, R14, 0x2, RZ, 0xc0, !PT ;  /* 0x000000020eff7812 */ /* 0x000fc8000784c0ff */
[----:B------:R-:W-:Y:S02]  /*09e0*/  PLOP3.LUT P0, PT, P0, P1, P2, 0xe0, 0x0 ;  /* 0x000000000000781c */ /* 0x000fe40000703c20 */
[----:B------:R-:W-:Y:S02]  /*09f0*/  LOP3.LUT P1, RZ, R0, 0x7fffff, RZ, 0xc0, !PT ;  /* 0x007fffff00ff7812 */ /* 0x000fe4000782c0ff */
[----:B------:R-:W-:-:S04]  /*0a00*/  SEL R2, RZ, 0x1, !P0 ;  /* 0x00000001ff027807 */ /* 0x000fc80004000000 */
[----:B------:R-:W-:-:S04]  /*0a10*/  IADD3 R2, PT, PT, -R2, RZ, RZ ;  /* 0x000000ff02027210 */ /* 0x000fc80007ffe1ff */
[----:B------:R-:W-:Y:S01]  /*0a20*/  ISETP.GE.AND P0, PT, R2, RZ, PT ;  /* 0x000000ff0200720c */ /* 0x000fe20003f06270 */
[----:B------:R-:W-:-:S05]  /*0a30*/  VIADD R2, R13, 0xffffff04 ;  /* 0xffffff040d027836 */ /* 0x000fca0000000000 */
[----:B------:R-:W-:-:S07]  /*0a40*/  SHF.R.U32.HI R9, RZ, R2, R9 ;  /* 0x00000002ff097219 */ /* 0x000fce0000011609 */
[----:B------:R-:W-:-:S04]  /*0a50*/  @!P0 IADD3 R9, PT, PT, R9, 0x1, RZ ;  /* 0x0000000109098810 */ /* 0x000fc80007ffe0ff */
[----:B------:R-:W-:-:S04]  /*0a60*/  @!P1 SHF.L.U32 R9, R9, 0x1, RZ ;  /* 0x0000000109099819 */ /* 0x000fc800000006ff */
[----:B------:R-:W-:Y:S01]  /*0a70*/  LOP3.LUT R9, R9, 0x80000000, R0, 0xf8, !PT ;  /* 0x8000000009097812 */ /* 0x000fe200078ef800 */
[----:B------:R-:W-:Y:S06]  /*0a80*/  BRA `(.L_x_14) ;  /* 0x0000000000047947 */ /* 0x000fec0003800000 */
.L_x_15:
[----:B------:R0:W1:Y:S02]  /*0a90*/  MUFU.RCP R9, R0 ;  /* 0x0000000000097308 */ /* 0x0000640000001000 */
.L_x_14:
[----:B------:R-:W-:Y:S05]  /*0aa0*/  BSYNC.RECONVERGENT B1 ;  /* 0x0000000000017941 */ /* 0x000fea0003800200 */
.L_x_12:
[----:B------:R-:W-:-:S04]  /*0ab0*/  MOV R11, 0x0 ;  /* 0x00000000000b7802 */ /* 0x000fc80000000f00 */
[----:B01----:R-:W-:Y:S05]  /*0ac0*/  RET.REL.NODEC R10 `(_Z21kernel4_sigmoid_4fp16P6__halfS0_i) ;  /* 0xfffffff40a4c7950 */ /* 0x003fea0003c3ffff */
.L_x_16:
[----:B------:R-:W-:-:S00]  /*0ad0*/  BRA `(.L_x_16) ;  /* 0xfffffffc00fc7947 */ /* 0x000fc0000383ffff */
[----:B------:R-:W-:-:S00]  /*0ae0*/  NOP ;  /* 0x0000000000007918 */ /* 0x000fc00000000000 */
        /* <DEDUP_REMOVED lines=9> */
.L_x_50:


//--------------------- .text._Z20kernel3_sigmoid_fp16P6__halfS0_i --------------------------
	.section	.text._Z20kernel3_sigmoid_fp16P6__halfS0_i,"ax",@progbits
	.align	128
        .global         _Z20kernel3_sigmoid_fp16P6__halfS0_i
        .type           _Z20kernel3_sigmoid_fp16P6__halfS0_i,@function
        .size           _Z20kernel3_sigmoid_fp16P6__halfS0_i,(.L_x_51 - _Z20kernel3_sigmoid_fp16P6__halfS0_i)
        .other          _Z20kernel3_sigmoid_fp16P6__halfS0_i,@"STO_CUDA_ENTRY STV_DEFAULT"
_Z20kernel3_sigmoid_fp16P6__halfS0_i:
.text._Z20kernel3_sigmoid_fp16P6__halfS0_i:
[----:B------:R-:W-:Y:S01]  /*0000*/  LDC R1, c[0x0][0x37c] ;  /* 0x0000df00ff017b82 */ /* 0x000fe20000000800 */
[----:B------:R-:W0:Y:S01]  /*0010*/  S2R R3, SR_TID.X ;  /* 0x0000000000037919 */ /* 0x000e220000002100 */
[----:B------:R-:W0:Y:S01]  /*0020*/  LDCU UR4, c[0x0][0x360] ;  /* 0x00006c00ff0477ac */ /* 0x000e220008000800 */
[----:B------:R-:W0:Y:S01]  /*0030*/  S2R R0, SR_CTAID.X ;  /* 0x0000000000007919 */ /* 0x000e220000002500 */
[----:B------:R-:W1:Y:S01]  /*0040*/  LDCU UR5, c[0x0][0x390] ;  /* 0x00007200ff0577ac */ /* 0x000e620008000800 */
[----:B0-----:R-:W-:-:S05]  /*0050*/  IMAD R3, R0, UR4, R3 ;  /* 0x0000000400037c24 */ /* 0x001fca000f8e0203 */
[----:B-1----:R-:W-:-:S13]  /*0060*/  ISETP.GE.AND P0, PT, R3, UR5, PT ;  /* 0x0000000503007c0c */ /* 0x002fda000bf06270 */
[----:B------:R-:W-:Y:S05]  /*0070*/  @P0 EXIT ;  /* 0x000000000000094d */ /* 0x000fea0003800000 */
[----:B------:R-:W0:Y:S01]  /*0080*/  LDC.64 R4, c[0x0][0x380] ;  /* 0x0000e000ff047b82 */ /* 0x000e220000000a00 */
[----:B------:R-:W1:Y:S01]  /*0090*/  LDCU.64 UR4, c[0x0][0x358] ;  /* 0x00006b00ff0477ac */ /* 0x000e620008000a00 */
[----:B0-----:R-:W-:-:S06]  /*00a0*/  IMAD.WIDE R4, R3, 0x2, R4 ;  /* 0x0000000203047825 */ /* 0x001fcc00078e0204 */
[----:B-1----:R-:W2:Y:S01]  /*00b0*/  LDG.E.U16 R4, desc[UR4][R4.64] ;  /* 0x0000000404047981 */ /* 0x002ea2000c1e1500 */
[----:B------:R-:W-:Y:S01]  /*00c0*/  IMAD.MOV.U32 R7, RZ, RZ, 0x3bbb989d ;  /* 0x3bbb989dff077424 */ /* 0x000fe200078e00ff */
[----:B------:R-:W-:Y:S01]  /*00d0*/  BSSY.RECONVERGENT B0, `(.L_x_17) ;  /* 0x0000016000007945 */ /* 0x000fe20003800200 */
[----:B------:R-:W-:Y:S02]  /*00e0*/  IMAD.MOV.U32 R9, RZ, RZ, 0x437c0000 ;  /* 0x437c0000ff097424 */ /* 0x000fe400078e00ff */
[----:B--2---:R-:W-:-:S05]  /*00f0*/  HADD2.F32 R0, -RZ, R4.H0_H0 ;  /* 0x20000004ff007230 */ /* 0x004fca0000004100 */
        /* <DEDUP_REMOVED lines=13> */
[----:B------:R-:W-:Y:S05]  /*01d0*/  CALL.REL.NOINC `($__internal_1_$__cuda_sm20_rcp_rn_f32_slowpath) ;  /* 0x00000000002c7944 */ /* 0x000fea0003c00000 */
[----:B------:R-:W-:Y:S05]  /*01e0*/  BRA `(.L_x_19) ;  /* 0x0000000000107947 */ /* 0x000fea0003800000 */
.L_x_18:
[----:B------:R-:W0:Y:S02]  /*01f0*/  MUFU.RCP R5, R0 ;  /* 0x0000000000057308 */ /* 0x000e240000001000 */
[----:B0-----:R-:W-:-:S04]  /*0200*/  FFMA R2, R0, R5, -1 ;  /* 0xbf80000000027423 */ /* 0x001fc80000000005 */
[----:B------:R-:W-:-:S04]  /*0210*/  FADD.FTZ R2, -R2, -RZ ;  /* 0x800000ff02027221 */ /* 0x000fc80000010100 */
[----:B------:R-:W-:-:S07]  /*0220*/  FFMA R2, R5, R2, R5 ;  /* 0x0000000205027223 */ /* 0x000fce0000000005 */
.L_x_19:
[----:B------:R-:W-:Y:S05]  /*0230*/  BSYNC.RECONVERGENT B0 ;  /* 0x0000000000007941 */ /* 0x000fea0003800200 */
.L_x_17:
[----:B------:R-:W0:Y:S01]  /*0240*/  LDC.64 R4, c[0x0][0x388] ;  /* 0x0000e200ff047b82 */ /* 0x000e220000000a00 */
[----:B------:R-:W-:Y:S01]  /*0250*/  F2FP.F16.F32.PACK_AB R0, RZ, R2 ;  /* 0x00000002ff00723e */ /* 0x000fe200000000ff */
[----:B0-----:R-:W-:-:S05]  /*0260*/  IMAD.WIDE R2, R3, 0x2, R4 ;  /* 0x0000000203027825 */ /* 0x001fca00078e0204 */
[----:B------:R-:W-:Y:S01]  /*0270*/  STG.E.U16 desc[UR4][R2.64], R0 ;  /* 0x0000000002007986 */ /* 0x000fe2000c101504 */
[----:B------:R-:W-:Y:S05]  /*0280*/  EXIT ;  /* 0x000000000000794d */ /* 0x000fea0003800000 */
        .weak           $__internal_1_$__cuda_sm20_rcp_rn_f32_slowpath
        .type           $__internal_1_$__cuda_sm20_rcp_rn_f32_slowpath,@function
        .size           $__internal_1_$__cuda_sm20_rcp_rn_f32_slowpath,(.L_x_51 - $__internal_1_$__cuda_sm20_rcp_rn_f32_slowpath)
$__internal_1_$__cuda_sm20_rcp_rn_f32_slowpath:
[----:B------:R-:W-:Y:S01]  /*0290*/  IMAD.SHL.U32 R2, R0, 0x2, RZ ;  /* 0x0000000200027824 */ /* 0x000fe200078e00ff */
[----:B------:R-:W-:Y:S04]  /*02a0*/  BSSY.RECONVERGENT B1, `(.L_x_20) ;  /* 0x0000030000017945 */ /* 0x000fe80003800200 */
        /* <DEDUP_REMOVED lines=13> */
.L_x_21:
[----:B------:R-:W-:-:S05]  /*0380*/  VIADD R5, R2, 0xffffff03 ;  /* 0xffffff0302057836 */ /* 0x000fca0000000000 */
[----:B------:R-:W-:-:S13]  /*0390*/  ISETP.GT.U32.AND P0, PT, R5, 0x1, PT ;  /* 0x000000010500780c */ /* 0x000fda0003f04070 */
[----:B------:R-:W-:Y:S05]  /*03a0*/  @P0 BRA `(.L_x_23) ;  /* 0x0000000000780947 */ /* 0x000fea0003800000 */
[----:B------:R-:W-:Y:S01]  /*03b0*/  LOP3.LUT R6, R0, 0x7fffff, RZ, 0xc0, !PT ;  /* 0x007fffff00067812 */ /* 0x000fe200078ec0ff */
[----:B------:R-:W-:-:S03]  /*03c0*/  IMAD.MOV.U32 R10, RZ, RZ, 0x3 ;  /* 0x00000003ff0a7424 */ /* 0x000fc600078e00ff */
[----:B------:R-:W-:Y:S02]  /*03d0*/  LOP3.LUT R6, R6, 0x3f800000, RZ, 0xfc, !PT ;  /* 0x3f80000006067812 */ /* 0x000fe400078efcff */
[----:B------:R-:W-:Y:S02]  /*03e0*/  SHF.L.U32 R11, R10, R5, RZ ;  /* 0x000000050a0b7219 */ /* 0x000fe400000006ff */
[----:B------:R-:W0:Y:S02]  /*03f0*/  MUFU.RCP R7, R6 ;  /* 0x0000000600077308 */ /* 0x000e240000001000 */
        /* <DEDUP_REMOVED lines=16> */
[----:B------:R-:W-:-:S05]  /*0500*/  SEL R5, RZ, 0x1, !P0 ;  /* 0x00000001ff057807 */ /* 0x000fca0004000000 */
[----:B------:R-:W-:-:S05]  /*0510*/  IMAD.MOV R5, RZ, RZ, -R5 ;  /* 0x000000ffff057224 */ /* 0x000fca00078e0a05 */
[----:B------:R-:W-:Y:S02]  /*0520*/  ISETP.GE.AND P0, PT, R5, RZ, PT ;  /* 0x000000ff0500720c */ /* 0x000fe40003f06270 */
[----:B------:R-:W-:-:S04]  /*0530*/  IADD3 R5, PT, PT, R2, -0xfc, RZ ;  /* 0xffffff0402057810 */ /* 0x000fc80007ffe0ff */
[----:B------:R-:W-:-:S07]  /*0540*/  SHF.R.U32.HI R5, RZ, R5, R8 ;  /* 0x00000005ff057219 */ /* 0x000fce0000011608 */
[----:B------:R-:W-:-:S05]  /*0550*/  @!P0 VIADD R5, R5, 0x1 ;  /* 0x0000000105058836 */ /* 0x000fca0000000000 */
[----:B------:R-:W-:-:S04]  /*0560*/  @!P1 SHF.L.U32 R5, R5, 0x1, RZ ;  /* 0x0000000105059819 */ /* 0x000fc800000006ff */
[----:B------:R-:W-:Y:S01]  /*0570*/  LOP3.LUT R5, R5, 0x80000000, R0, 0xf8, !PT ;  /* 0x8000000005057812 */ /* 0x000fe200078ef800 */
[----:B------:R-:W-:Y:S06]  /*0580*/  BRA `(.L_x_22) ;  /* 0x0000000000047947 */ /* 0x000fec0003800000 */
.L_x_23:
[----:B------:R0:W1:Y:S02]  /*0590*/  MUFU.RCP R5, R0 ;  /* 0x0000000000057308 */ /* 0x0000640000001000 */
.L_x_22:
[----:B------:R-:W-:Y:S05]  /*05a0*/  BSYNC.RECONVERGENT B1 ;  /* 0x0000000000017941 */ /* 0x000fea0003800200 */
.L_x_20:
[----:B-1----:R-:W-:Y:S02]  /*05b0*/  IMAD.MOV.U32 R2, RZ, RZ, R5 ;  /* 0x000000ffff027224 */ /* 0x002fe400078e0005 */
[----:B------:R-:W-:-:S04]  /*05c0*/  HFMA2 R5, -RZ, RZ, 0, 0 ;  /* 0x00000000ff057431 */ /* 0x000fc800000001ff */
[----:B0-----:R-:W-:Y:S05]  /*05d0*/  RET.REL.NODEC R4 `(_Z20kernel3_sigmoid_fp16P6__halfS0_i) ;  /* 0xfffffff804887950 */ /* 0x001fea0003c3ffff */
.L_x_24:
        /* <DEDUP_REMOVED lines=10> */
.L_x_51:


//--------------------- .text._Z21kernel2_sigmoid_4fp32PfS_i --------------------------
	.section	.text._Z21kernel2_sigmoid_4fp32PfS_i,"ax",@progbits
	.align	128
        .global         _Z21kernel2_sigmoid_4fp32PfS_i
        .type           _Z21kernel2_sigmoid_4fp32PfS_i,@function
        .size           _Z21kernel2_sigmoid_4fp32PfS_i,(.L_x_52 - _Z21kernel2_sigmoid_4fp32PfS_i)
        .other          _Z21kernel2_sigmoid_4fp32PfS_i,@"STO_CUDA_ENTRY STV_DEFAULT"
_Z21kernel2_sigmoid_4fp32PfS_i:
.text._Z21kernel2_sigmoid_4fp32PfS_i:
        /* <DEDUP_REMOVED lines=11> */
[----:B0-----:R-:W-:-:S06]  /*00b0*/  IMAD.WIDE R4, R3, 0x4, R4 ;  /* 0x0000000403047825 */ /* 0x001fcc00078e0204 */
[----:B-1----:R-:W2:Y:S01]  /*00c0*/  LDG.E.128 R4, desc[UR4][R4.64] ;  /* 0x0000000404047981 */ /* 0x002ea2000c1e1d00 */
[----:B------:R-:W-:Y:S02]  /*00d0*/  HFMA2 R9, -RZ, RZ, 0.96630859375, -0.0022525787353515625 ;  /* 0x3bbb989dff097431 */ /* 0x000fe400000001ff */
[----:B------:R-:W-:Y:S01]  /*00e0*/  IMAD.MOV.U32 R11, RZ, RZ, 0x437c0000 ;  /* 0x437c0000ff0b7424 */ /* 0x000fe200078e00ff */
[----:B------:R-:W-:Y:S02]  /*00f0*/  BSSY.RECONVERGENT B0, `(.L_x_25) ;  /* 0x0000015000007945 */ /* 0x000fe40003800200 */
[----:B--2---:R-:W-:-:S04]  /*0100*/  FFMA.SAT R0, R4, -R9, 0.5 ;  /* 0x3f00000004007423 */ /* 0x004fc80000002809 */
[----:B------:R-:W-:-:S04]  /*0110*/  FFMA.RM R0, R0, R11, 12582913 ;  /* 0x4b40000100007423 */ /* 0x000fc8000000400b */
[C---:B------:R-:W-:Y:S01]  /*0120*/  FADD R9, R0.reuse, -12583039 ;  /* 0xcb40007f00097421 */ /* 0x040fe20000000000 */
[----:B------:R-:W-:-:S03]  /*0130*/  SHF.L.U32 R0, R0, 0x17, RZ ;  /* 0x0000001700007819 */ /* 0x000fc600000006ff */
        /* <DEDUP_REMOVED lines=9> */
[----:B------:R-:W-:Y:S05]  /*01d0*/  CALL.REL.NOINC `($__internal_2_$__cuda_sm20_rcp_rn_f32_slowpath) ;  /* 0x00000004004c7944 */ /* 0x000fea0003c00000 */
[----:B------:R-:W-:Y:S01]  /*01e0*/  IMAD.MOV.U32 R4, RZ, RZ, R0 ;  /* 0x000000ffff047224 */ /* 0x000fe200078e0000 */
[----:B------:R-:W-:Y:S06]  /*01f0*/  BRA `(.L_x_27) ;  /* 0x0000000000107947 */ /* 0x000fec0003800000 */
.L_x_26:
[----:B------:R-:W0:Y:S02]  /*0200*/  MUFU.RCP R9, R0 ;  /* 0x0000000000097308 */ /* 0x000e240000001000 */
[----:B0-----:R-:W-:-:S04]  /*0210*/  FFMA R2, R0, R9, -1 ;  /* 0xbf80000000027423 */ /* 0x001fc80000000009 */
[----:B------:R-:W-:-:S04]  /*0220*/  FADD.FTZ R2, -R2, -RZ ;  /* 0x800000ff02027221 */ /* 0x000fc80000010100 */
[----:B------:R-:W-:-:S07]  /*0230*/  FFMA R4, R9, R2, R9 ;  /* 0x0000000209047223 */ /* 0x000fce0000000009 */
.L_x_27:
[----:B------:R-:W-:Y:S05]  /*0240*/  BSYNC.RECONVERGENT B0 ;  /* 0x0000000000007941 */ /* 0x000fea0003800200 */
.L_x_25:
        /* <DEDUP_REMOVED lines=17> */
[----:B------:R-:W-:Y:S01]  /*0360*/  MOV R5, R0 ;  /* 0x0000000000057202 */ /* 0x000fe20000000f00 */
[----:B------:R-:W-:Y:S06]  /*0370*/  BRA `(.L_x_30) ;  /* 0x0000000000107947 */ /* 0x000fec0003800000 */
.L_x_29:
[----:B------:R-:W0:Y:S02]  /*0380*/  MUFU.RCP R5, R0 ;  /* 0x0000000000057308 */ /* 0x000e240000001000 */
[----:B0-----:R-:W-:-:S04]  /*0390*/  FFMA R2, R0, R5, -1 ;  /* 0xbf80000000027423 */ /* 0x001fc80000000005 */
[----:B------:R-:W-:-:S04]  /*03a0*/  FADD.FTZ R2, -R2, -RZ ;  /* 0x800000ff02027221 */ /* 0x000fc80000010100 */
[----:B------:R-:W-:-:S07]  /*03b0*/  FFMA R5, R5, R2, R5 ;  /* 0x0000000205057223 */ /* 0x000fce0000000005 */
.L_x_30:
[----:B------:R-:W-:Y:S05]  /*03c0*/  BSYNC.RECONVERGENT B0 ;  /* 0x0000000000007941 */ /* 0x000fea0003800200 */
.L_x_28:
        /* <DEDUP_REMOVED lines=16> */
[----:B------:R-:W-:Y:S05]  /*04d0*/  CALL.REL.NOINC `($__internal_2_$__cuda_sm20_rcp_rn_f32_slowpath) ;  /* 0x00000000008c7944 */ /* 0x000fea0003c00000 */
[----:B------:R-:W-:Y:S01]  /*04e0*/  MOV R6, R0 ;  /* 0x0000000000067202 */ /* 0x000fe20000000f00 */
[----:B------:R-:W-:Y:S06]  /*04f0*/  BRA `(.L_x_33) ;  /* 0x0000000000107947 */ /* 0x000fec0003800000 */
.L_x_32:
[----:B------:R-:W0:Y:S02]  /*0500*/  MUFU.RCP R9, R0 ;  /* 0x0000000000097308 */ /* 0x000e240000001000 */
[----:B0-----:R-:W-:-:S04]  /*0510*/  FFMA R2, R0, R9, -1 ;  /* 0xbf80000000027423 */ /* 0x001fc80000000009 */
[----:B------:R-:W-:-:S04]  /*0520*/  FADD.FTZ R2, -R2, -RZ ;  /* 0x800000ff02027221 */ /* 0x000fc80000010100 */
[----:B------:R-:W-:-:S07]  /*0530*/  FFMA R6, R9, R2, R9 ;  /* 0x0000000209067223 */ /* 0x000fce0000000009 */
.L_x_33:
[----:B------:R-:W-:Y:S05]  /*0540*/  BSYNC.RECONVERGENT B0 ;  /* 0x0000000000007941 */ /* 0x000fea0003800200 */
.L_x_31:
[----:B------:R-:W-:Y:S02]  /*0550*/  HFMA2 R0, -RZ, RZ, 0.96630859375, -0.0022525787353515625 ;  /* 0x3bbb989dff007431 */ /* 0x000fe400000001ff */
[----:B------:R-:W-:Y:S01]  /*0560*/  IMAD.MOV.U32 R9, RZ, RZ, 0x437c0000 ;  /* 0x437c0000ff097424 */ /* 0x000fe200078e00ff */
[----:B------:R-:W-:Y:S02]  /*0570*/  BSSY.RECONVERGENT B0, `(.L_x_34) ;  /* 0x0000015000007945 */ /* 0x000fe40003800200 */
        /* <DEDUP_REMOVED lines=16> */
.L_x_35:
[----:B------:R-:W0:Y:S02]  /*0680*/  MUFU.RCP R7, R0 ;  /* 0x0000000000077308 */ /* 0x000e240000001000 */
[----:B0-----:R-:W-:-:S04]  /*0690*/  FFMA R2, R0, R7, -1 ;  /* 0xbf80000000027423 */ /* 0x001fc80000000007 */
[----:B------:R-:W-:-:S04]  /*06a0*/  FADD.FTZ R2, -R2, -RZ ;  /* 0x800000ff02027221 */ /* 0x000fc80000010100 */
[----:B------:R-:W-:-:S07]  /*06b0*/  FFMA R7, R7, R2, R7 ;  /* 0x0000000207077223 */ /* 0x000fce0000000007 */
.L_x_36:
[----:B------:R-:W-:Y:S05]  /*06c0*/  BSYNC.RECONVERGENT B0 ;  /* 0x0000000000007941 */ /* 0x000fea0003800200 */
.L_x_34:
[----:B------:R-:W0:Y:S02]  /*06d0*/  LDC.64 R8, c[0x0][0x388] ;  /* 0x0000e200ff087b82 */ /* 0x000e240000000a00 */
[----:B0-----:R-:W-:-:S05]  /*06e0*/  IMAD.WIDE R2, R3, 0x4, R8 ;  /* 0x0000000403027825 */ /* 0x001fca00078e0208 */
[----:B------:R-:W-:Y:S01]  /*06f0*/  STG.E.128 desc[UR4][R2.64], R4 ;  /* 0x0000000402007986 */ /* 0x000fe2000c101d04 */
[----:B------:R-:W-:Y:S05]  /*0700*/  EXIT ;  /* 0x000000000000794d */ /* 0x000fea0003800000 */
        .weak           $__internal_2_$__cuda_sm20_rcp_rn_f32_slowpath
        .type           $__internal_2_$__cuda_sm20_rcp_rn_f32_slowpath,@function
        .size           $__internal_2_$__cuda_sm20_rcp_rn_f32_slowpath,(.L_x_52 - $__internal_2_$__cuda_sm20_rcp_rn_f32_slowpath)
$__internal_2_$__cuda_sm20_rcp_rn_f32_slowpath:
        /* <DEDUP_REMOVED lines=15> */
.L_x_38:
[----:B------:R-:W-:-:S04]  /*0800*/  IADD3 R15, PT, PT, R13, -0xfd, RZ ;  /* 0xffffff030d0f7810 */ /* 0x000fc80007ffe0ff */
        /* <DEDUP_REMOVED lines=25> */
[----:B------:R-:W-:Y:S02]  /*09a0*/  ISETP.GE.AND P0, PT, R2, RZ, PT ;  /* 0x000000ff0200720c */ /* 0x000fe40003f06270 */
[----:B------:R-:W-:-:S04]  /*09b0*/  IADD3 R2, PT, PT, R13, -0xfc, RZ ;  /* 0xffffff040d027810 */ /* 0x000fc80007ffe0ff */
[----:B------:R-:W-:-:S07]  /*09c0*/  SHF.R.U32.HI R9, RZ, R2, R9 ;  /* 0x00000002ff097219 */ /* 0x000fce0000011609 */
[----:B------:R-:W-:-:S05]  /*09d0*/  @!P0 VIADD R9, R9, 0x1 ;  /* 0x0000000109098836 */ /* 0x000fca0000000000 */
[----:B------:R-:W-:-:S04]  /*09e0*/  @!P1 SHF.L.U32 R9, R9, 0x1, RZ ;  /* 0x0000000109099819 */ /* 0x000fc800000006ff */
[----:B------:R-:W-:Y:S01]  /*09f0*/  LOP3.LUT R9, R9, 0x80000000, R0, 0xf8, !PT ;  /* 0x8000000009097812 */ /* 0x000fe200078ef800 */
[----:B------:R-:W-:Y:S06]  /*0a00*/  BRA `(.L_x_39) ;  /* 0x0000000000047947 */ /* 0x000fec0003800000 */
.L_x_40:
[----:B------:R0:W1:Y:S02]  /*0a10*/  MUFU.RCP R9, R0 ;  /* 0x0000000000097308 */ /* 0x0000640000001000 */
.L_x_39:
[----:B------:R-:W-:Y:S05]  /*0a20*/  BSYNC.RECONVERGENT B1 ;  /* 0x0000000000017941 */ /* 0x000fea0003800200 */
.L_x_37:
[----:B01----:R-:W-:Y:S01]  /*0a30*/  MOV R0, R9 ;  /* 0x0000000900007202 */ /* 0x003fe20000000f00 */
[----:B------:R-:W-:-:S04]  /*0a40*/  HFMA2 R9, -RZ, RZ, 0, 0 ;  /* 0x00000000ff097431 */ /* 0x000fc800000001ff */
[----:B------:R-:W-:Y:S05]  /*0a50*/  RET.REL.NODEC R8 `(_Z21kernel2_sigmoid_4fp32PfS_i) ;  /* 0xfffffff408687950 */ /* 0x000fea0003c3ffff */
.L_x_41:
        /* <DEDUP_REMOVED lines=10> */
.L_x_52:


//--------------------- .text._Z20kernel1_sigmoid_fp32PfS_i --------------------------
	.section	.text._Z20kernel1_sigmoid_fp32PfS_i,"ax",@progbits
	.align	128
        .global         _Z20kernel1_sigmoid_fp32PfS_i
        .type           _Z20kernel1_sigmoid_fp32PfS_i,@function
        .size           _Z20kernel1_sigmoid_fp32PfS_i,(.L_x_53 - _Z20kernel1_sigmoid_fp32PfS_i)
        .other          _Z20kernel1_sigmoid_fp32PfS_i,@"STO_CUDA_ENTRY STV_DEFAULT"
_Z20kernel1_sigmoid_fp32PfS_i:
.text._Z20kernel1_sigmoid_fp32PfS_i:
        /* <DEDUP_REMOVED lines=11> */
[----:B-1----:R-:W2:Y:S01]  /*00b0*/  LDG.E R4, desc[UR4][R4.64] ;  /* 0x0000000404047981 */ /* 0x002ea2000c1e1900 */
[----:B------:R-:W-:Y:S01]  /*00c0*/  IMAD.MOV.U32 R7, RZ, RZ, 0x3bbb989d ;  /* 0x3bbb989dff077424 */ /* 0x000fe200078e00ff */
[----:B------:R-:W-:Y:S01]  /*00d0*/  BSSY.RECONVERGENT B0, `(.L_x_42) ;  /* 0x0000015000007945 */ /* 0x000fe20003800200 */
[----:B------:R-:W-:Y:S02]  /*00e0*/  IMAD.MOV.U32 R9, RZ, RZ, 0x437c0000 ;  /* 0x437c0000ff097424 */ /* 0x000fe400078e00ff */
[----:B--2---:R-:W-:-:S04]  /*00f0*/  FFMA.SAT R0, R4, -R7, 0.5 ;  /* 0x3f00000004007423 */ /* 0x004fc80000002807 */
        /* <DEDUP_REMOVED lines=12> */
[----:B------:R-:W-:Y:S05]  /*01c0*/  CALL.REL.NOINC `($__internal_3_$__cuda_sm20_rcp_rn_f32_slowpath) ;  /* 0x0000000000287944 */ /* 0x000fea0003c00000 */
[----:B------:R-:W-:Y:S05]  /*01d0*/  BRA `(.L_x_44) ;  /* 0x0000000000107947 */ /* 0x000fea0003800000 */
.L_x_43:
[----:B------:R-:W0:Y:S02]  /*01e0*/  MUFU.RCP R7, R0 ;  /* 0x0000000000077308 */ /* 0x000e240000001000 */
[----:B0-----:R-:W-:-:S04]  /*01f0*/  FFMA R2, R0, R7, -1 ;  /* 0xbf80000000027423 */ /* 0x001fc80000000007 */
[----:B------:R-:W-:-:S04]  /*0200*/  FADD.FTZ R2, -R2, -RZ ;  /* 0x800000ff02027221 */ /* 0x000fc80000010100 */
[----:B------:R-:W-:-:S07]  /*0210*/  FFMA R7, R7, R2, R7 ;  /* 0x0000000207077223 */ /* 0x000fce0000000007 */
.L_x_44:
[----:B------:R-:W-:Y:S05]  /*0220*/  BSYNC.RECONVERGENT B0 ;  /* 0x0000000000007941 */ /* 0x000fea0003800200 */
.L_x_42:
[----:B------:R-:W0:Y:S02]  /*0230*/  LDC.64 R4, c[0x0][0x388] ;  /* 0x0000e200ff047b82 */ /* 0x000e240000000a00 */
[----:B0-----:R-:W-:-:S05]  /*0240*/  IMAD.WIDE R2, R3, 0x4, R4 ;  /* 0x0000000403027825 */ /* 0x001fca00078e0204 */
[----:B------:R-:W-:Y:S01]  /*0250*/  STG.E desc[UR4][R2.64], R7 ;  /* 0x0000000702007986 */ /* 0x000fe2000c101904 */
[----:B------:R-:W-:Y:S05]  /*0260*/  EXIT ;  /* 0x000000000000794d */ /* 0x000fea0003800000 */
        .weak           $__internal_3_$__cuda_sm20_rcp_rn_f32_slowpath
        .type           $__internal_3_$__cuda_sm20_rcp_rn_f32_slowpath,@function
        .size           $__internal_3_$__cuda_sm20_rcp_rn_f32_slowpath,(.L_x_53 - $__internal_3_$__cuda_sm20_rcp_rn_f32_slowpath)
$__internal_3_$__cuda_sm20_rcp_rn_f32_slowpath:
        /* <DEDUP_REMOVED lines=15> */
.L_x_46:
        /* <DEDUP_REMOVED lines=33> */
.L_x_48:
[----:B------:R0:W1:Y:S02]  /*0570*/  MUFU.RCP R5, R0 ;  /* 0x0000000000057308 */ /* 0x0000640000001000 */
.L_x_47:
[----:B------:R-:W-:Y:S05]  /*0580*/  BSYNC.RECONVERGENT B1 ;  /* 0x0000000000017941 */ /* 0x000fea0003800200 */
.L_x_45:
[----:B-1----:R-:W-:Y:S02]  /*0590*/  IMAD.MOV.U32 R7, RZ, RZ, R5 ;  /* 0x000000ffff077224 */ /* 0x002fe400078e0005 */
[----:B------:R-:W-:-:S04]  /*05a0*/  HFMA2 R5, -RZ, RZ, 0, 0 ;  /* 0x00000000ff057431 */ /* 0x000fc800000001ff */
[----:B0-----:R-:W-:Y:S05]  /*05b0*/  RET.REL.NODEC R4 `(_Z20kernel1_sigmoid_fp32PfS_i) ;  /* 0xfffffff804907950 */ /* 0x001fea0003c3ffff */
.L_x_49:
        /* <DEDUP_REMOVED lines=12> */
.L_x_53:


//--------------------- .nv.shared.reserved.0     --------------------------
	.section	.nv.shared.reserved.0,"aw",@nobits
	.weak		__nv_reservedSMEM_offset_0_alias
	.size		__nv_reservedSMEM_offset_0_alias, 0, 64
	.other		__nv_reservedSMEM_offset_0_alias,@"STO_CUDA_RESERVED_SHARED STV_DEFAULT"
__nv_reservedSMEM_offset_0_alias:
	.zero		0
	.zero		64


//--------------------- .nv.constant0._Z21kernel4_sigmoid_4fp16P6__halfS0_i --------------------------
	.section	.nv.constant0._Z21kernel4_sigmoid_4fp16P6__halfS0_i,"a",@progbits
	.sectionflags	@""
	.align	4
.nv.constant0._Z21kernel4_sigmoid_4fp16P6__halfS0_i:
	.zero		916


//--------------------- .nv.constant0._Z20kernel3_sigmoid_fp16P6__halfS0_i --------------------------
	.section	.nv.constant0._Z20kernel3_sigmoid_fp16P6__halfS0_i,"a",@progbits
	.sectionflags	@""
	.align	4
.nv.constant0._Z20kernel3_sigmoid_fp16P6__halfS0_i:
	.zero		916


//--------------------- .nv.constant0._Z21kernel2_sigmoid_4fp32PfS_i --------------------------
	.section	.nv.constant0._Z21kernel2_sigmoid_4fp32PfS_i,"a",@progbits
	.sectionflags	@""
	.align	4
.nv.constant0._Z21kernel2_sigmoid_4fp32PfS_i:
	.zero		916


//--------------------- .nv.constant0._Z20kernel1_sigmoid_fp32PfS_i --------------------------
	.section	.nv.constant0._Z20kernel1_sigmoid_fp32PfS_i,"a",@progbits
	.sectionflags	@""
	.align	4
.nv.constant0._Z20kernel1_sigmoid_fp32PfS_i:
	.zero		916


//--------------------- SYMBOLS --------------------------

	.type		.nv.reservedSmem.offset0,@object
	.size		.nv.reservedSmem.offset0,0x4
